	.target	sm_90a

	.elftype	@"ET_EXEC"


//--------------------- .note.nv.tkinfo           --------------------------
	.section	.note.nv.tkinfo,"",@"SHT_NOTE"
	.sectionflags	@"SHF_NOTE_NV_TKINFO"
	.tkinfo
        /*0018*/ 	.word	0x00000002
        /*0030*/ 	.string	""
        /*0030*/ 	.string	"ptxas"
        /*0030*/ 	.string	"Cuda compilation tools, release 13.0, V13.0.88"
        /*0030*/ 	.string	"Build cuda_13.0.r13.0/compiler.36424714_0"
        /*0030*/ 	.string	"-v  -suppress-debug-info  -lineinfo  -arch sm_90a "



//--------------------- .note.nv.cuinfo           --------------------------
	.section	.note.nv.cuinfo,"",@"SHT_NOTE"
	.sectionflags	@"SHF_NOTE_NV_CUINFO"
        /*0018*/ 	.short	0x0002
        /*001a*/ 	.short	0x005a
        /*001c*/ 	.short	0x0082
	.zero		2


//--------------------- .nv.info                  --------------------------
	.section	.nv.info,"",@"SHT_CUDA_INFO"
	.align	4


	//----- nvinfo : EIATTR_REGCOUNT
	.align		4
        /*0000*/ 	.byte	0x04, 0x2f
        /*0002*/ 	.short	(.L_1 - .L_0)
	.align		4
.L_0:
        /*0004*/ 	.word	index@(gluon_wgmma)
        /*0008*/ 	.word	0x0000009a


	//----- nvinfo : EIATTR_FRAME_SIZE
	.align		4
.L_1:
        /*000c*/ 	.byte	0x04, 0x11
        /*000e*/ 	.short	(.L_3 - .L_2)
	.align		4
.L_2:
        /*0010*/ 	.word	index@(gluon_wgmma)
        /*0014*/ 	.word	0x00000000


	//----- nvinfo : EIATTR_MIN_STACK_SIZE
	.align		4
.L_3:
        /*0018*/ 	.byte	0x04, 0x12
        /*001a*/ 	.short	(.L_5 - .L_4)
	.align		4
.L_4:
        /*001c*/ 	.word	index@(gluon_wgmma)
        /*0020*/ 	.word	0x00000000
.L_5:


//--------------------- .nv.compat                --------------------------
	.section	.nv.compat,"",@"SHT_CUDA_COMPAT_INFO"
	.align	4
        /*0000*/ 	.byte	0x02, 0x09, 0x01, 0x00, 0x02, 0x02, 0x04, 0x00, 0x02, 0x05, 0x05, 0x00, 0x03, 0x07, 0x01, 0x01
        /*0010*/ 	.byte	0x02, 0x03, 0x03, 0x00, 0x02, 0x06, 0x01, 0x00, 0x04, 0x0b, 0x08, 0x00, 0x00, 0x00, 0x00, 0x00
        /*0020*/ 	.byte	0x00, 0x00, 0x00, 0x00


//--------------------- .nv.info.gluon_wgmma      --------------------------
	.section	.nv.info.gluon_wgmma,"",@"SHT_CUDA_INFO"
	.sectionflags	@""
	.align	4


	//----- nvinfo : EIATTR_CUDA_API_VERSION
	.align		4
        /*0000*/ 	.byte	0x04, 0x37
        /*0002*/ 	.short	(.L_7 - .L_6)
.L_6:
        /*0004*/ 	.word	0x00000082


	//----- nvinfo : EIATTR_KPARAM_INFO
	.align		4
.L_7:
        /*0008*/ 	.byte	0x04, 0x17
        /*000a*/ 	.short	(.L_9 - .L_8)
.L_8:
        /*000c*/ 	.word	0x00000000
        /*0010*/ 	.short	0x000a
        /*0012*/ 	.short	0x0048
        /*0014*/ 	.byte	0x00, 0xf4, 0x21, 0x00


	//----- nvinfo : EIATTR_KPARAM_INFO
	.align		4
.L_9:
        /*0018*/ 	.byte	0x04, 0x17
        /*001a*/ 	.short	(.L_11 - .L_10)
.L_10:
        /*001c*/ 	.word	0x00000000
        /*0020*/ 	.short	0x0009
        /*0022*/ 	.short	0x0040
        /*0024*/ 	.byte	0x00, 0xf4, 0x21, 0x00


	//----- nvinfo : EIATTR_KPARAM_INFO
	.align		4
.L_11:
        /*0028*/ 	.byte	0x04, 0x17
        /*002a*/ 	.short	(.L_13 - .L_12)
.L_12:
        /*002c*/ 	.word	0x00000000
        /*0030*/ 	.short	0x0008
        /*0032*/ 	.short	0x0038
        /*0034*/ 	.byte	0x00, 0xf0, 0x21, 0x00


	//----- nvinfo : EIATTR_KPARAM_INFO
	.align		4
.L_13:
        /*0038*/ 	.byte	0x04, 0x17
        /*003a*/ 	.short	(.L_15 - .L_14)
.L_14:
        /*003c*/ 	.word	0x00000000
        /*0040*/ 	.short	0x0007
        /*0042*/ 	.short	0x0030
        /*0044*/ 	.byte	0x00, 0xf0, 0x21, 0x00


	//----- nvinfo : EIATTR_KPARAM_INFO
	.align		4
.L_15:
        /*0048*/ 	.byte	0x04, 0x17
        /*004a*/ 	.short	(.L_17 - .L_16)
.L_16:
        /*004c*/ 	.word	0x00000000
        /*0050*/ 	.short	0x0006
        /*0052*/ 	.short	0x0028
        /*0054*/ 	.byte	0x00, 0xf0, 0x21, 0x00


	//----- nvinfo : EIATTR_KPARAM_INFO
	.align		4
.L_17:
        /*0058*/ 	.byte	0x04, 0x17
        /*005a*/ 	.short	(.L_19 - .L_18)
.L_18:
        /*005c*/ 	.word	0x00000000
        /*0060*/ 	.short	0x0005
        /*0062*/ 	.short	0x0020
        /*0064*/ 	.byte	0x00, 0xf0, 0x11, 0x00


	//----- nvinfo : EIATTR_KPARAM_INFO
	.align		4
.L_19:
        /*0068*/ 	.byte	0x04, 0x17
        /*006a*/ 	.short	(.L_21 - .L_20)
.L_20:
        /*006c*/ 	.word	0x00000000
        /*0070*/ 	.short	0x0004
        /*0072*/ 	.short	0x001c
        /*0074*/ 	.byte	0x00, 0xf0, 0x11, 0x00


	//----- nvinfo : EIATTR_KPARAM_INFO
	.align		4
.L_21:
        /*0078*/ 	.byte	0x04, 0x17
        /*007a*/ 	.short	(.L_23 - .L_22)
.L_22:
        /*007c*/ 	.word	0x00000000
        /*0080*/ 	.short	0x0003
        /*0082*/ 	.short	0x0018
        /*0084*/ 	.byte	0x00, 0xf0, 0x11, 0x00


	//----- nvinfo : EIATTR_KPARAM_INFO
	.align		4
.L_23:
        /*0088*/ 	.byte	0x04, 0x17
        /*008a*/ 	.short	(.L_25 - .L_24)
.L_24:
        /*008c*/ 	.word	0x00000000
        /*0090*/ 	.short	0x0002
        /*0092*/ 	.short	0x0010
        /*0094*/ 	.byte	0x00, 0xf4, 0x21, 0x00


	//----- nvinfo : EIATTR_KPARAM_INFO
	.align		4
.L_25:
        /*0098*/ 	.byte	0x04, 0x17
        /*009a*/ 	.short	(.L_27 - .L_26)
.L_26:
        /*009c*/ 	.word	0x00000000
        /*00a0*/ 	.short	0x0001
        /*00a2*/ 	.short	0x0008
        /*00a4*/ 	.byte	0x00, 0xf4, 0x21, 0x00


	//----- nvinfo : EIATTR_KPARAM_INFO
	.align		4
.L_27:
        /*00a8*/ 	.byte	0x04, 0x17
        /*00aa*/ 	.short	(.L_29 - .L_28)
.L_28:
        /*00ac*/ 	.word	0x00000000
        /*00b0*/ 	.short	0x0000
        /*00b2*/ 	.short	0x0000
        /*00b4*/ 	.byte	0x00, 0xf4, 0x21, 0x00


	//----- nvinfo : EIATTR_SPARSE_MMA_MASK
	.align		4
.L_29:
        /*00b8*/ 	.byte	0x03, 0x50
        /*00ba*/ 	.short	0x0000


	//----- nvinfo : EIATTR_MAXREG_COUNT
	.align		4
        /*00bc*/ 	.byte	0x03, 0x1b
        /*00be*/ 	.short	0x00ff


	//----- nvinfo : EIATTR_NUM_BARRIERS
	.align		4
        /*00c0*/ 	.byte	0x02, 0x4c
        /*00c2*/ 	.byte	0x01
	.zero		1


	//----- nvinfo : EIATTR_MERCURY_ISA_VERSION
	.align		4
        /*00c4*/ 	.byte	0x03, 0x5f
        /*00c6*/ 	.short	0x0101


	//----- nvinfo : EIATTR_INT_WARP_WIDE_INSTR_OFFSETS
	.align		4
        /*00c8*/ 	.byte	0x04, 0x31
        /*00ca*/ 	.short	(.L_31 - .L_30)


	//   ....[0]....
.L_30:
        /*00cc*/ 	.word	0x00001560


	//   ....[1]....
        /*00d0*/ 	.word	0x000015f0


	//   ....[2]....
        /*00d4*/ 	.word	0x00001c30


	//   ....[3]....
        /*00d8*/ 	.word	0x00001c40


	//   ....[4]....
        /*00dc*/ 	.word	0x00001c50


	//   ....[5]....
        /*00e0*/ 	.word	0x00001c60


	//   ....[6]....
        /*00e4*/ 	.word	0x00002140


	//   ....[7]....
        /*00e8*/ 	.word	0x00002180


	//----- nvinfo : EIATTR_COOP_GROUP_MASK_REGIDS
	.align		4
.L_31:
        /*00ec*/ 	.byte	0x04, 0x29
        /*00ee*/ 	.short	(.L_33 - .L_32)


	//   ....[0]....
.L_32:
        /*00f0*/ 	.word	0xffffffff


	//   ....[1]....
        /*00f4*/ 	.word	0xffffffff


	//   ....[2]....
        /*00f8*/ 	.word	0xffffffff


	//----- nvinfo : EIATTR_COOP_GROUP_INSTR_OFFSETS
	.align		4
.L_33:
        /*00fc*/ 	.byte	0x04, 0x28
        /*00fe*/ 	.short	(.L_35 - .L_34)


	//   ....[0]....
.L_34:
        /*0100*/ 	.word	0x00000140


	//   ....[1]....
        /*0104*/ 	.word	0x000006e0


	//   ....[2]....
        /*0108*/ 	.word	0x00000cb0


	//----- nvinfo : EIATTR_MBARRIER_INSTR_OFFSETS
	.align		4
.L_35:
        /*010c*/ 	.byte	0x04, 0x39
        /*010e*/ 	.short	(.L_37 - .L_36)


	//   ....[0]....
.L_36:
        /*0110*/ 	.word	0x00001680
        /*0114*/ 	.word	0x000000ff
        /*0118*/ 	.word	0x0000a000
        /*011c*/ 	.short	0x0100
        /*011e*/ 	.byte	0x08
	.zero		1


	//   ....[1]....
        /*0120*/ 	.word	0x00001d70
        /*0124*/ 	.word	0x000000ff
        /*0128*/ 	.word	0x0000a000
        /*012c*/ 	.short	0x010a
        /*012e*/ 	.byte	0x08
	.zero		1


	//   ....[2]....
        /*0130*/ 	.word	0x00001fb0
        /*0134*/ 	.word	0x000000ff
        /*0138*/ 	.word	0x0000a000
        /*013c*/ 	.short	0x0108
        /*013e*/ 	.byte	0x08
	.zero		1


	//   ....[3]....
        /*0140*/ 	.word	0x000028d0
        /*0144*/ 	.word	0x000000ff
        /*0148*/ 	.word	0x0000a000
        /*014c*/ 	.short	0x010a
        /*014e*/ 	.byte	0x08
	.zero		1


	//----- nvinfo : EIATTR_NUM_MBARRIERS
	.align		4
.L_37:
        /*0150*/ 	.byte	0x03, 0x38
        /*0152*/ 	.short	0x0001


	//----- nvinfo : EIATTR_EXIT_INSTR_OFFSETS
	.align		4
        /*0154*/ 	.byte	0x04, 0x1c
        /*0156*/ 	.short	(.L_39 - .L_38)


	//   ....[0]....
.L_38:
        /*0158*/ 	.word	0x000028c0


	//----- nvinfo : EIATTR_REQNTID
	.align		4
.L_39:
        /*015c*/ 	.byte	0x04, 0x10
        /*015e*/ 	.short	(.L_41 - .L_40)
.L_40:
        /*0160*/ 	.word	0x00000080
        /*0164*/ 	.word	0x00000001
        /*0168*/ 	.word	0x00000001


	//----- nvinfo : EIATTR_CRS_STACK_SIZE
	.align		4
.L_41:
        /*016c*/ 	.byte	0x04, 0x1e
        /*016e*/ 	.short	(.L_43 - .L_42)
.L_42:
        /*0170*/ 	.word	0x00000000


	//----- nvinfo : EIATTR_CBANK_PARAM_SIZE
	.align		4
.L_43:
        /*0174*/ 	.byte	0x03, 0x19
        /*0176*/ 	.short	0x0050


	//----- nvinfo : EIATTR_PARAM_CBANK
	.align		4
        /*0178*/ 	.byte	0x04, 0x0a
        /*017a*/ 	.short	(.L_45 - .L_44)
	.align		4
.L_44:
        /*017c*/ 	.word	index@(.nv.constant0.gluon_wgmma)
        /*0180*/ 	.short	0x0210
        /*0182*/ 	.short	0x0050


	//----- nvinfo : EIATTR_SW_WAR
	.align		4
.L_45:
        /*0184*/ 	.byte	0x04, 0x36
        /*0186*/ 	.short	(.L_47 - .L_46)
.L_46:
        /*0188*/ 	.word	0x00000008
.L_47:


//--------------------- .nv.callgraph             --------------------------
	.section	.nv.callgraph,"",@"SHT_CUDA_CALLGRAPH"
	.align	4
	.sectionentsize	8
	.align		4
        /*0000*/ 	.word	0x00000000
	.align		4
        /*0004*/ 	.word	0xffffffff
	.align		4
        /*0008*/ 	.word	0x00000000
	.align		4
        /*000c*/ 	.word	0xfffffffe
	.align		4
        /*0010*/ 	.word	0x00000000
	.align		4
        /*0014*/ 	.word	0xfffffffd
	.align		4
        /*0018*/ 	.word	0x00000000
	.align		4
        /*001c*/ 	.word	0xfffffffc


//--------------------- .text.gluon_wgmma         --------------------------
	.section	.text.gluon_wgmma,"ax",@progbits
	.align	128
        .global         gluon_wgmma
        .type           gluon_wgmma,@function
        .size           gluon_wgmma,(.L_x_53 - gluon_wgmma)
        .other          gluon_wgmma,@"STO_CUDA_ENTRY STV_DEFAULT"
gluon_wgmma:
.text.gluon_wgmma:
[----:B------:R-:W-:Y:S01]  /*0000*/  LDC R1, c[0x0][0x28] ;  /* 0x00000a00ff017b82 */ /* 0x000fe20000000800 */
[----:B------:R-:W1:Y:S07]  /*0010*/  S2R R0, SR_TID.X ;  /* 0x0000000000007919 */ /* 0x000e6e0000002100 */
[----:B------:R-:W2:Y:S01]  /*0020*/  S2UR UR4, SR_CgaCtaId ;  /* 0x00000000000479c3 */ /* 0x000ea20000008800 */
[----:B------:R-:W-:Y:S01]  /*0030*/  UMOV UR8, 0x400 ;  /* 0x0000040000087882 */ /* 0x000fe20000000000 */
[----:B------:R-:W-:Y:S01]  /*0040*/  ULDC UR6, c[0x0][0xc] ;  /* 0x0000030000067ab9 */ /* 0x000fe20000000800 */
[----:B------:R-:W-:Y:S01]  /*0050*/  ULDC.64 UR24, c[0x0][0x250] ;  /* 0x0000940000187ab9 */ /* 0x000fe20000000a00 */
[----:B------:R-:W-:Y:S04]  /*0060*/  BSSY B0, `(.L_x_0) ;  /* 0x000001d000007945 */ /* 0x000fe80003800000 */
[----:B------:R-:W3:Y:S08]  /*0070*/  LDC R12, c[0x0][0x230] ;  /* 0x00008c00ff0c7b82 */ /* 0x000ef00000000800 */
[----:B------:R-:W-:Y:S08]  /*0080*/  S2UR UR31, SR_CTAID.Y ;  /* 0x00000000001f79c3 */ /* 0x000ff00000002600 */
[----:B------:R-:W4:Y:S01]  /*0090*/  S2UR UR5, SR_CTAID.Z ;  /* 0x00000000000579c3 */ /* 0x000f220000002700 */
[----:B--2---:R-:W-:-:S03]  /*00a0*/  ULEA UR8, UR4, UR8, 0x18 ;  /* 0x0000000804087291 */ /* 0x004fc6000f8ec03f */
[----:B------:R-:W-:Y:S01]  /*00b0*/  ULDC UR4, c[0x0][0x10] ;  /* 0x0000040000047ab9 */ /* 0x000fe20000000800 */
[----:B-1----:R-:W-:-:S03]  /*00c0*/  LOP3.LUT R7, R0, 0x7f, RZ, 0xc0, !PT ;  /* 0x0000007f00077812 */ /* 0x002fc600078ec0ff */
[----:B------:R-:W1:Y:S01]  /*00d0*/  S2UR UR30, SR_CTAID.X ;  /* 0x00000000001e79c3 */ /* 0x000e620000002500 */
[----:B---3--:R-:W-:Y:S01]  /*00e0*/  VIADD R5, R12, 0xffffffff ;  /* 0xffffffff0c057836 */ /* 0x008fe20000000000 */
[C---:B------:R-:W-:Y:S02]  /*00f0*/  ISETP.GE.U32.AND P0, PT, R7.reuse, 0x20, PT ;  /* 0x000000200700780c */ /* 0x040fe40003f06070 */
[C---:B------:R-:W-:Y:S02]  /*0100*/  ISETP.NE.U32.AND P2, PT, R7.reuse, RZ, PT ;  /* 0x000000ff0700720c */ /* 0x040fe40003f45070 */
[----:B------:R-:W-:Y:S02]  /*0110*/  LEA R4, R7, UR8, 0x2 ;  /* 0x0000000807047c11 */ /* 0x000fe4000f8e10ff */
[----:B------:R-:W2:Y:S07]  /*0120*/  LDC R6, c[0x0][0x228] ;  /* 0x00008a00ff067b82 */ /* 0x000eae0000000800 */
[----:B------:R3:W-:Y:S01]  /*0130*/  @!P0 STS [R4], RZ ;  /* 0x000000ff04008388 */ /* 0x0007e20000000800 */
[----:B------:R-:W-:-:S03]  /*0140*/  NOP ;  /* 0x0000000000007918 */ /* 0x000fc60000000000 */
[----:B------:R3:W-:Y:S01]  /*0150*/  @!P2 STS [UR8+0x20], R5 ;  /* 0x00002005ff00a988 */ /* 0x0007e20008000808 */
[----:B----4-:R-:W-:-:S04]  /*0160*/  UIMAD UR4, UR5, UR4, UR31 ;  /* 0x00000004050472a4 */ /* 0x010fc8000f8e021f */
[----:B-1----:R-:W-:-:S04]  /*0170*/  UIMAD UR4, UR4, UR6, UR30 ;  /* 0x00000006040472a4 */ /* 0x002fc8000f8e021e */
[----:B------:R-:W-:Y:S01]  /*0180*/  UIMAD UR4, UR4, 0x180, URZ ;  /* 0x00000180040478a4 */ /* 0x000fe2000f8e023f */
[----:B--2---:R-:W-:-:S03]  /*0190*/  VIADD R6, R6, 0xffffffff ;  /* 0xffffffff06067836 */ /* 0x004fc60000000000 */
[----:B------:R-:W-:-:S04]  /*01a0*/  UIADD3 UR20, UP0, UR4, UR24, URZ ;  /* 0x0000001804147290 */ /* 0x000fc8000ff1e03f */
[----:B------:R-:W-:Y:S01]  /*01b0*/  ULEA.HI.X.SX32 UR21, UR4, UR25, 0x1, UP0 ;  /* 0x0000001904157291 */ /* 0x000fe200080f0e3f */
[----:B---3--:R-:W-:Y:S11]  /*01c0*/  @P2 BRA `(.L_x_1) ;  /* 0x0000000000182947 */ /* 0x008ff60003800000 */
[----:B------:R-:W1:Y:S01]  /*01d0*/  LDS R2, [UR8+0x8] ;  /* 0x00000808ff027984 */ /* 0x000e620008000800 */
[----:B------:R-:W2:Y:S01]  /*01e0*/  LDC.64 R8, c[0x0][0x210] ;  /* 0x00008400ff087b82 */ /* 0x000ea20000000a00 */
[----:B------:R-:W-:Y:S02]  /*01f0*/  IMAD.MOV.U32 R3, RZ, RZ, 0x70 ;  /* 0x00000070ff037424 */ /* 0x000fe400078e00ff */
[----:B--2---:R2:W-:Y:S03]  /*0200*/  STS.64 [UR8], R8 ;  /* 0x00000008ff007988 */ /* 0x0045e60008000a08 */
[----:B-1----:R-:W-:-:S05]  /*0210*/  LOP3.LUT R2, R2, 0x10, R3, 0xd8, !PT ;  /* 0x0000001002027812 */ /* 0x002fca00078ed803 */
[----:B------:R2:W-:Y:S02]  /*0220*/  STS [UR8+0x8], R2 ;  /* 0x00000802ff007988 */ /* 0x0005e40008000808 */
.L_x_1:
[----:B------:R-:W-:Y:S05]  /*0230*/  BSYNC B0 ;  /* 0x0000000000007941 */ /* 0x000fea0003800000 */
.L_x_0:
[----:B------:R-:W-:Y:S04]  /*0240*/  BSSY B0, `(.L_x_2) ;  /* 0x000000a000007945 */ /* 0x000fe80003800000 */
[----:B------:R-:W-:Y:S05]  /*0250*/  @P2 BRA `(.L_x_3) ;  /* 0x0000000000202947 */ /* 0x000fea0003800000 */
[----:B--2---:R-:W1:Y:S01]  /*0260*/  LDS R2, [UR8+0x34] ;  /* 0x00003408ff027984 */ /* 0x004e620008000800 */
[----:B------:R-:W-:Y:S02]  /*0270*/  IMAD.MOV.U32 R3, RZ, RZ, 0x7f000000 ;  /* 0x7f000000ff037424 */ /* 0x000fe400078e00ff */
[----:B------:R-:W-:Y:S01]  /*0280*/  @!P2 IMAD.MOV.U32 R8, RZ, RZ, 0x3f ;  /* 0x0000003fff08a424 */ /* 0x000fe200078e00ff */
[----:B------:R-:W2:Y:S02]  /*0290*/  @!P2 LDS R9, [UR8+0x38] ;  /* 0x00003808ff09a984 */ /* 0x000ea40008000800 */
[----:B-1----:R-:W-:Y:S02]  /*02a0*/  LOP3.LUT R2, R2, 0xff000000, R3, 0xb8, !PT ;  /* 0xff00000002027812 */ /* 0x002fe400078eb803 */
[----:B--2---:R-:W-:-:S03]  /*02b0*/  @!P2 LOP3.LUT R3, R9, 0xff, R8, 0xb8, !PT ;  /* 0x000000ff0903a812 */ /* 0x004fc600078eb808 */
[----:B------:R1:W-:Y:S04]  /*02c0*/  STS [UR8+0x34], R2 ;  /* 0x00003402ff007988 */ /* 0x0003e80008000808 */
[----:B------:R1:W-:Y:S02]  /*02d0*/  @!P2 STS [UR8+0x38], R3 ;  /* 0x00003803ff00a988 */ /* 0x0003e40008000808 */
.L_x_3:
[----:B------:R-:W-:Y:S05]  /*02e0*/  BSYNC B0 ;  /* 0x0000000000007941 */ /* 0x000fea0003800000 */
.L_x_2:
[----:B------:R-:W-:Y:S04]  /*02f0*/  BSSY B0, `(.L_x_4) ;  /* 0x000000a000007945 */ /* 0x000fe80003800000 */
[----:B------:R-:W-:Y:S05]  /*0300*/  @P2 BRA `(.L_x_5) ;  /* 0x0000000000202947 */ /* 0x000fea0003800000 */
[----:B-12---:R-:W1:Y:S01]  /*0310*/  LDS R2, [UR8+0x1c] ;  /* 0x00001c08ff027984 */ /* 0x006e620008000800 */
[----:B------:R-:W2:Y:S03]  /*0320*/  LDC.64 R10, c[0x0][0x238] ;  /* 0x00008e00ff0a7b82 */ /* 0x000ea60000000a00 */
[----:B------:R3:W-:Y:S01]  /*0330*/  STS [UR8+0x24], R6 ;  /* 0x00002406ff007988 */ /* 0x0007e20008000808 */
[--C-:B--2---:R-:W-:Y:S02]  /*0340*/  SHF.R.U32.HI R9, RZ, 0x4, R11.reuse ;  /* 0x00000004ff097819 */ /* 0x104fe4000001160b */
[----:B------:R-:W-:-:S05]  /*0350*/  SHF.R.U64 R3, R10, 0x4, R11 ;  /* 0x000000040a037819 */ /* 0x000fca000000120b */
[----:B------:R3:W-:Y:S01]  /*0360*/  STS [UR8+0xc], R3 ;  /* 0x00000c03ff007988 */ /* 0x0007e20008000808 */
[----:B-1----:R-:W-:-:S05]  /*0370*/  LOP3.LUT R2, R2, 0xf, R9, 0xb8, !PT ;  /* 0x0000000f02027812 */ /* 0x002fca00078eb809 */
[----:B------:R3:W-:Y:S02]  /*0380*/  STS [UR8+0x1c], R2 ;  /* 0x00001c02ff007988 */ /* 0x0007e40008000808 */
.L_x_5:
[----:B------:R-:W-:Y:S05]  /*0390*/  BSYNC B0 ;  /* 0x0000000000007941 */ /* 0x000fea0003800000 */
.L_x_4:
[----:B------:R-:W-:Y:S04]  /*03a0*/  BSSY B1, `(.L_x_6) ;  /* 0x000001e000017945 */ /* 0x000fe80003800000 */
[----:B------:R-:W-:Y:S01]  /*03b0*/  BSSY B0, `(.L_x_7) ;  /* 0x0000019000007945 */ /* 0x000fe20003800000 */
[----:B--2---:R-:W-:-:S03]  /*03c0*/  IMAD.MOV.U32 R8, RZ, RZ, RZ ;  /* 0x000000ffff087224 */ /* 0x004fc600078e00ff */
[----:B------:R-:W-:Y:S05]  /*03d0*/  @P2 BRA `(.L_x_8) ;  /* 0x00000000001c2947 */ /* 0x000fea0003800000 */
[----:B-1-3--:R-:W1:Y:S02]  /*03e0*/  LDS R2, [UR8+0x34] ;  /* 0x00003408ff027984 */ /* 0x00ae640008000800 */
[----:B-1----:R-:W-:-:S05]  /*03f0*/  LOP3.LUT R2, R2, 0x7, RZ, 0xb8, !PT ;  /* 0x0000000702027812 */ /* 0x002fca00078eb8ff */
[----:B------:R1:W-:Y:S01]  /*0400*/  STS [UR8+0x34], R2 ;  /* 0x00003402ff007988 */ /* 0x0003e20008000808 */
[----:B------:R-:W-:Y:S05]  /*0410*/  @P2 BRA `(.L_x_9) ;  /* 0x00000000001c2947 */ /* 0x000fea0003800000 */
[----:B-1----:R-:W1:Y:S02]  /*0420*/  LDS R2, [UR8+0x34] ;  /* 0x00003408ff027984 */ /* 0x002e640008000800 */
[----:B-1----:R-:W-:-:S05]  /*0430*/  LOP3.LUT R2, R2, 0x38, RZ, 0xb8, !PT ;  /* 0x0000003802027812 */ /* 0x002fca00078eb8ff */
[----:B------:R2:W-:Y:S02]  /*0440*/  STS [UR8+0x34], R2 ;  /* 0x00003402ff007988 */ /* 0x0005e40008000808 */
.L_x_8:
[----:B------:R-:W-:Y:S05]  /*0450*/  @P2 BRA `(.L_x_10) ;  /* 0x00000000001c2947 */ /* 0x000fea0003800000 */
[----:B-123--:R-:W1:Y:S02]  /*0460*/  LDS R2, [UR8+0x8] ;  /* 0x00000808ff027984 */ /* 0x00ee640008000800 */
[----:B-1----:R-:W-:-:S05]  /*0470*/  LOP3.LUT R2, R2, 0x780, RZ, 0xb8, !PT ;  /* 0x0000078002027812 */ /* 0x002fca00078eb8ff */
[----:B------:R2:W-:Y:S02]  /*0480*/  STS [UR8+0x8], R2 ;  /* 0x00000802ff007988 */ /* 0x0005e40008000808 */
.L_x_9:
[----:B------:R-:W-:Y:S05]  /*0490*/  @P2 BRA `(.L_x_11) ;  /* 0x0000000000282947 */ /* 0x000fea0003800000 */
[----:B-12---:R-:W1:Y:S02]  /*04a0*/  LDS R2, [UR8+0x8] ;  /* 0x00000808ff027984 */ /* 0x006e640008000800 */
[----:B-1----:R-:W-:-:S05]  /*04b0*/  LOP3.LUT R2, R2, 0x1800, RZ, 0xb8, !PT ;  /* 0x0000180002027812 */ /* 0x002fca00078eb8ff */
[----:B------:R4:W-:Y:S02]  /*04c0*/  STS [UR8+0x8], R2 ;  /* 0x00000802ff007988 */ /* 0x0009e40008000808 */
.L_x_10:
[----:B------:R-:W-:Y:S05]  /*04d0*/  @P2 BREAK B0 ;  /* 0x0000000000002942 */ /* 0x000fea0003800000 */
[----:B------:R-:W-:Y:S05]  /*04e0*/  @P2 BRA `(.L_x_12) ;  /* 0x0000000000242947 */ /* 0x000fea0003800000 */
[----:B-1-3--:R-:W1:Y:S01]  /*04f0*/  LDS R3, [UR8+0x8] ;  /* 0x00000808ff037984 */ /* 0x00ae620008000800 */
[----:B--2-4-:R-:W-:-:S05]  /*0500*/  IMAD.MOV.U32 R2, RZ, RZ, 0x6000 ;  /* 0x00006000ff027424 */ /* 0x014fca00078e00ff */
[----:B-1----:R-:W-:-:S04]  /*0510*/  LOP3.LUT R2, R3, 0x6000, R2, 0xd8, !PT ;  /* 0x0000600003027812 */ /* 0x002fc800078ed802 */
[----:B------:R-:W-:-:S05]  /*0520*/  LOP3.LUT R2, R2, 0x400000, RZ, 0xb8, !PT ;  /* 0x0040000002027812 */ /* 0x000fca00078eb8ff */
[----:B------:R3:W-:Y:S02]  /*0530*/  STS [UR8+0x8], R2 ;  /* 0x00000802ff007988 */ /* 0x0007e40008000808 */
.L_x_11:
[----:B------:R-:W-:Y:S05]  /*0540*/  BSYNC B0 ;  /* 0x0000000000007941 */ /* 0x000fea0003800000 */
.L_x_7:
[----:B-123--:R-:W1:Y:S02]  /*0550*/  @!P2 LDS R2, [UR8+0x8] ;  /* 0x00000808ff02a984 */ /* 0x00ee640008000800 */
[----:B-1----:R-:W-:-:S05]  /*0560*/  @!P2 LOP3.LUT R2, R2, 0x8000, RZ, 0xb8, !PT ;  /* 0x000080000202a812 */ /* 0x002fca00078eb8ff */
[----:B------:R5:W-:Y:S02]  /*0570*/  @!P2 STS [UR8+0x8], R2 ;  /* 0x00000802ff00a988 */ /* 0x000be40008000808 */
.L_x_12:
[----:B------:R-:W-:Y:S05]  /*0580*/  BSYNC B1 ;  /* 0x0000000000017941 */ /* 0x000fea0003800000 */
.L_x_6:
[----:B------:R-:W-:Y:S05]  /*0590*/  WARPSYNC.ALL ;  /* 0x0000000000007948 */ /* 0x000fea0003800000 */
[----:B------:R-:W-:Y:S05]  /*05a0*/  @P0 BRA `(.L_x_13) ;  /* 0x0000000000280947 */ /* 0x000fea0003800000 */
[----:B-12345:R-:W1:Y:S01]  /*05b0*/  S2R R2, SR_LANEID ;  /* 0x0000000000027919 */ /* 0x03ee620000000000 */
[----:B------:R-:W-:Y:S05]  /*05c0*/  WARPSYNC.ALL ;  /* 0x0000000000007948 */ /* 0x000fea0003800000 */
[----:B-1----:R-:W-:-:S05]  /*05d0*/  IMAD.SHL.U32 R9, R2, 0x4, RZ ;  /* 0x0000000402097824 */ /* 0x002fca00078e00ff */
[----:B------:R-:W1:Y:S01]  /*05e0*/  LDS R11, [R9+UR8] ;  /* 0x00000008090b7984 */ /* 0x000e620008000800 */
[----:B------:R-:W-:-:S05]  /*05f0*/  IADD3 R2, P1, R9, UR20, RZ ;  /* 0x0000001409027c10 */ /* 0x000fca000ff3e0ff */
[----:B------:R-:W-:-:S05]  /*0600*/  IMAD.X R3, RZ, RZ, UR21, P1 ;  /* 0x00000015ff037e24 */ /* 0x000fca00088e06ff */
[----:B-1----:R1:W2:Y:S01]  /*0610*/  ATOMG.E.EXCH.STRONG.GPU PT, RZ, [R2], R11 ;  /* 0x0000000b02ff73a8 */ /* 0x0022a200041ee100 */
[----:B------:R-:W-:-:S04]  /*0620*/  DEPBAR {5,4,3,2,1,0} ;  /* 0x0000003f0000791a */ /* 0x000fc80000000000 */
[----:B------:R1:W-:Y:S01]  /*0630*/  UTMACCTL.IV [UR20] ;  /* 0x00000000140079b9 */ /* 0x0003e20008000000 */
[----:B------:R-:W-:Y:S01]  /*0640*/  NOP ;  /* 0x0000000000007918 */ /* 0x000fe20000000000 */
.L_x_13:
[----:B------:R-:W-:Y:S05]  /*0650*/  @P0 BRA `(.L_x_14) ;  /* 0x00000000000c0947 */ /* 0x000fea0003800000 */
[----:B------:R0:W-:Y:S01]  /*0660*/  UTMACMDFLUSH ;  /* 0x00000000000079b7 */ /* 0x0001e20000000000 */
[----:B------:R-:W-:Y:S05]  /*0670*/  @P0 BRA `(.L_x_14) ;  /* 0x0000000000040947 */ /* 0x000fea0003800000 */
[----:B------:R-:W-:-:S04]  /*0680*/  DEPBAR.LE SB0, 0x0 ;  /* 0x000080000000791a */ /* 0x000fc80000000000 */
.L_x_14:
[----:B------:R-:W-:Y:S05]  /*0690*/  WARPSYNC.ALL ;  /* 0x0000000000007948 */ /* 0x000fea0003800000 */
[----:B--2---:R-:W-:Y:S06]  /*06a0*/  BAR.SYNC.DEFER_BLOCKING 0x0 ;  /* 0x0000000000007b1d */ /* 0x004fec0000010000 */
[----:B------:R-:W-:Y:S02]  /*06b0*/  BSSY B1, `(.L_x_15) ;  /* 0x000000b000017945 */ /* 0x000fe40003800000 */
[----:B------:R-:W-:Y:S06]  /*06c0*/  BAR.SYNC.DEFER_BLOCKING 0x0 ;  /* 0x0000000000007b1d */ /* 0x000fec0000010000 */
[----:B------:R2:W-:Y:S01]  /*06d0*/  @!P0 STS [R4], RZ ;  /* 0x000000ff04008388 */ /* 0x0005e20000000800 */
[----:B------:R-:W-:Y:S01]  /*06e0*/  NOP ;  /* 0x0000000000007918 */ /* 0x000fe20000000000 */
[----:B------:R-:W-:Y:S05]  /*06f0*/  @P2 BRA `(.L_x_16) ;  /* 0x0000000000182947 */ /* 0x000fea0003800000 */
[----:B-1-345:R-:W1:Y:S01]  /*0700*/  LDS R2, [UR8+0x8] ;  /* 0x00000808ff027984 */ /* 0x03ae620008000800 */
[----:B------:R-:W3:Y:S01]  /*0710*/  LDC.64 R10, c[0x0][0x218] ;  /* 0x00008600ff0a7b82 */ /* 0x000ee20000000a00 */
[----:B------:R-:W-:Y:S02]  /*0720*/  IMAD.MOV.U32 R3, RZ, RZ, 0x70 ;  /* 0x00000070ff037424 */ /* 0x000fe400078e00ff */
[----:B---3--:R3:W-:Y:S03]  /*0730*/  STS.64 [UR8], R10 ;  /* 0x0000000aff007988 */ /* 0x0087e60008000a08 */
[----:B-1----:R-:W-:-:S05]  /*0740*/  LOP3.LUT R2, R2, 0x10, R3, 0xd8, !PT ;  /* 0x0000001002027812 */ /* 0x002fca00078ed803 */
[----:B------:R3:W-:Y:S02]  /*0750*/  STS [UR8+0x8], R2 ;  /* 0x00000802ff007988 */ /* 0x0007e40008000808 */
.L_x_16:
[----:B-1----:R-:W-:Y:S05]  /*0760*/  BSYNC B1 ;  /* 0x0000000000017941 */ /* 0x002fea0003800000 */
.L_x_15:
[----:B------:R-:W-:Y:S04]  /*0770*/  BSSY B2, `(.L_x_17) ;  /* 0x000000f000027945 */ /* 0x000fe80003800000 */
[----:B------:R-:W-:Y:S04]  /*0780*/  BSSY B1, `(.L_x_18) ;  /* 0x000000c000017945 */ /* 0x000fe80003800000 */
[----:B------:R-:W-:Y:S05]  /*0790*/  @P2 BRA `(.L_x_19) ;  /* 0x0000000000282947 */ /* 0x000fea0003800000 */
[----:B---345:R-:W1:Y:S01]  /*07a0*/  LDS R2, [UR8+0x34] ;  /* 0x00003408ff027984 */ /* 0x038e620008000800 */
[----:B------:R-:W-:Y:S01]  /*07b0*/  IMAD.MOV.U32 R3, RZ, RZ, 0x7f000000 ;  /* 0x7f000000ff037424 */ /* 0x000fe200078e00ff */
[----:B------:R-:W-:Y:S05]  /*07c0*/  @P2 BREAK B1 ;  /* 0x0000000000012942 */ /* 0x000fea0003800000 */
[----:B-1----:R-:W-:-:S05]  /*07d0*/  LOP3.LUT R2, R2, 0xff000000, R3, 0xb8, !PT ;  /* 0xff00000002027812 */ /* 0x002fca00078eb803 */
[----:B------:R1:W-:Y:S01]  /*07e0*/  STS [UR8+0x34], R2 ;  /* 0x00003402ff007988 */ /* 0x0003e20008000808 */
[----:B------:R-:W-:Y:S05]  /*07f0*/  @P2 BRA `(.L_x_20) ;  /* 0x0000000000182947 */ /* 0x000fea0003800000 */
[----:B------:R-:W3:Y:S01]  /*0800*/  LDS R3, [UR8+0x38] ;  /* 0x00003808ff037984 */ /* 0x000ee20008000800 */
[----:B-1----:R-:W-:-:S05]  /*0810*/  IMAD.MOV.U32 R2, RZ, RZ, 0xff ;  /* 0x000000ffff027424 */ /* 0x002fca00078e00ff */
[----:B---3--:R-:W-:-:S05]  /*0820*/  LOP3.LUT R2, R3, 0xff, R2, 0xb8, !PT ;  /* 0x000000ff03027812 */ /* 0x008fca00078eb802 */
[----:B------:R1:W-:Y:S02]  /*0830*/  STS [UR8+0x38], R2 ;  /* 0x00003802ff007988 */ /* 0x0003e40008000808 */
.L_x_19:
[----:B------:R-:W-:Y:S05]  /*0840*/  BSYNC B1 ;  /* 0x0000000000017941 */ /* 0x000fea0003800000 */
.L_x_18:
[----:B------:R1:W-:Y:S02]  /*0850*/  @!P2 STS [UR8+0x20], R5 ;  /* 0x00002005ff00a988 */ /* 0x0003e40008000808 */
.L_x_20:
[----:B------:R-:W-:Y:S05]  /*0860*/  BSYNC B2 ;  /* 0x0000000000027941 */ /* 0x000fea0003800000 */
.L_x_17:
[----:B------:R-:W-:Y:S05]  /*0870*/  WARPSYNC.ALL ;  /* 0x0000000000007948 */ /* 0x000fea0003800000 */
[----:B-1----:R-:W1:Y:S01]  /*0880*/  LDC R5, c[0x0][0x22c] ;  /* 0x00008b00ff057b82 */ /* 0x002e620000000800 */
[----:B------:R-:W-:Y:S01]  /*0890*/  BSSY B2, `(.L_x_21) ;  /* 0x000000b000027945 */ /* 0x000fe20003800000 */
[----:B-1----:R-:W-:-:S03]  /*08a0*/  VIADD R5, R5, 0xffffffff ;  /* 0xffffffff05057836 */ /* 0x002fc60000000000 */
[----:B------:R-:W-:Y:S05]  /*08b0*/  @P2 BRA `(.L_x_22) ;  /* 0x0000000000202947 */ /* 0x000fea0003800000 */
[----:B---345:R-:W1:Y:S01]  /*08c0*/  LDS R2, [UR8+0x1c] ;  /* 0x00001c08ff027984 */ /* 0x038e620008000800 */
[----:B------:R-:W3:Y:S03]  /*08d0*/  LDC.64 R10, c[0x0][0x240] ;  /* 0x00009000ff0a7b82 */ /* 0x000ee60000000a00 */
[----:B------:R4:W-:Y:S01]  /*08e0*/  STS [UR8+0x24], R5 ;  /* 0x00002405ff007988 */ /* 0x0009e20008000808 */
[--C-:B---3--:R-:W-:Y:S02]  /*08f0*/  SHF.R.U32.HI R9, RZ, 0x4, R11.reuse ;  /* 0x00000004ff097819 */ /* 0x108fe4000001160b */
[----:B------:R-:W-:-:S05]  /*0900*/  SHF.R.U64 R3, R10, 0x4, R11 ;  /* 0x000000040a037819 */ /* 0x000fca000000120b */
[----:B------:R4:W-:Y:S01]  /*0910*/  STS [UR8+0xc], R3 ;  /* 0x00000c03ff007988 */ /* 0x0009e20008000808 */
[----:B-1----:R-:W-:-:S05]  /*0920*/  LOP3.LUT R2, R2, 0xf, R9, 0xb8, !PT ;  /* 0x0000000f02027812 */ /* 0x002fca00078eb809 */
[----:B------:R4:W-:Y:S02]  /*0930*/  STS [UR8+0x1c], R2 ;  /* 0x00001c02ff007988 */ /* 0x0009e40008000808 */
.L_x_22:
[----:B------:R-:W-:Y:S05]  /*0940*/  BSYNC B2 ;  /* 0x0000000000027941 */ /* 0x000fea0003800000 */
.L_x_21:
[----:B------:R-:W-:Y:S04]  /*0950*/  BSSY B3, `(.L_x_23) ;  /* 0x000001d000037945 */ /* 0x000fe80003800000 */
[----:B------:R-:W-:Y:S04]  /*0960*/  BSSY B2, `(.L_x_24) ;  /* 0x0000018000027945 */ /* 0x000fe80003800000 */
[----:B------:R-:W-:Y:S05]  /*0970*/  @P2 BRA `(.L_x_25) ;  /* 0x00000000001c2947 */ /* 0x000fea0003800000 */
[----:B---345:R-:W1:Y:S02]  /*0980*/  LDS R2, [UR8+0x34] ;  /* 0x00003408ff027984 */ /* 0x038e640008000800 */
[----:B-1----:R-:W-:-:S05]  /*0990*/  LOP3.LUT R2, R2, 0x7, RZ, 0xb8, !PT ;  /* 0x0000000702027812 */ /* 0x002fca00078eb8ff */
[----:B------:R1:W-:Y:S01]  /*09a0*/  STS [UR8+0x34], R2 ;  /* 0x00003402ff007988 */ /* 0x0003e20008000808 */
[----:B------:R-:W-:Y:S05]  /*09b0*/  @P2 BRA `(.L_x_26) ;  /* 0x00000000001c2947 */ /* 0x000fea0003800000 */
[----:B-1----:R-:W1:Y:S02]  /*09c0*/  LDS R2, [UR8+0x34] ;  /* 0x00003408ff027984 */ /* 0x002e640008000800 */
[----:B-1----:R-:W-:-:S05]  /*09d0*/  LOP3.LUT R2, R2, 0x38, RZ, 0xb8, !PT ;  /* 0x0000003802027812 */ /* 0x002fca00078eb8ff */
[----:B------:R1:W-:Y:S02]  /*09e0*/  STS [UR8+0x34], R2 ;  /* 0x00003402ff007988 */ /* 0x0003e40008000808 */
.L_x_25:
[----:B------:R-:W-:Y:S05]  /*09f0*/  @P2 BRA `(.L_x_27) ;  /* 0x00000000001c2947 */ /* 0x000fea0003800000 */
[----:B-1-345:R-:W1:Y:S02]  /*0a00*/  LDS R2, [UR8+0x8] ;  /* 0x00000808ff027984 */ /* 0x03ae640008000800 */
[----:B-1----:R-:W-:-:S05]  /*0a10*/  LOP3.LUT R2, R2, 0x780, RZ, 0xb8, !PT ;  /* 0x0000078002027812 */ /* 0x002fca00078eb8ff */
[----:B------:R3:W-:Y:S02]  /*0a20*/  STS [UR8+0x8], R2 ;  /* 0x00000802ff007988 */ /* 0x0007e40008000808 */
.L_x_26:
[----:B------:R-:W-:Y:S05]  /*0a30*/  @P2 BRA `(.L_x_28) ;  /* 0x0000000000282947 */ /* 0x000fea0003800000 */
[----:B-1-3--:R-:W1:Y:S02]  /*0a40*/  LDS R2, [UR8+0x8] ;  /* 0x00000808ff027984 */ /* 0x00ae640008000800 */
[----:B-1----:R-:W-:-:S05]  /*0a50*/  LOP3.LUT R2, R2, 0x1800, RZ, 0xb8, !PT ;  /* 0x0000180002027812 */ /* 0x002fca00078eb8ff */
[----:B------:R1:W-:Y:S02]  /*0a60*/  STS [UR8+0x8], R2 ;  /* 0x00000802ff007988 */ /* 0x0003e40008000808 */
.L_x_27:
[----:B------:R-:W-:Y:S05]  /*0a70*/  @P2 BREAK B2 ;  /* 0x0000000000022942 */ /* 0x000fea0003800000 */
[----:B------:R-:W-:Y:S05]  /*0a80*/  @P2 BRA `(.L_x_29) ;  /* 0x0000000000242947 */ /* 0x000fea0003800000 */
[----:B-1-345:R-:W1:Y:S01]  /*0a90*/  LDS R2, [UR8+0x8] ;  /* 0x00000808ff027984 */ /* 0x03ae620008000800 */
[----:B------:R-:W-:-:S05]  /*0aa0*/  IMAD.MOV.U32 R3, RZ, RZ, 0x6000 ;  /* 0x00006000ff037424 */ /* 0x000fca00078e00ff */
[----:B-1----:R-:W-:-:S04]  /*0ab0*/  LOP3.LUT R2, R2, 0x6000, R3, 0xd8, !PT ;  /* 0x0000600002027812 */ /* 0x002fc800078ed803 */
[----:B------:R-:W-:-:S05]  /*0ac0*/  LOP3.LUT R2, R2, 0x400000, RZ, 0xb8, !PT ;  /* 0x0040000002027812 */ /* 0x000fca00078eb8ff */
[----:B------:R4:W-:Y:S02]  /*0ad0*/  STS [UR8+0x8], R2 ;  /* 0x00000802ff007988 */ /* 0x0009e40008000808 */
.L_x_28:
[----:B------:R-:W-:Y:S05]  /*0ae0*/  BSYNC B2 ;  /* 0x0000000000027941 */ /* 0x000fea0003800000 */
.L_x_24:
[----:B-1-34-:R-:W1:Y:S02]  /*0af0*/  @!P2 LDS R2, [UR8+0x8] ;  /* 0x00000808ff02a984 */ /* 0x01ae640008000800 */
[----:B-1----:R-:W-:-:S05]  /*0b00*/  @!P2 LOP3.LUT R2, R2, 0x8000, RZ, 0xb8, !PT ;  /* 0x000080000202a812 */ /* 0x002fca00078eb8ff */
[----:B------:R1:W-:Y:S02]  /*0b10*/  @!P2 STS [UR8+0x8], R2 ;  /* 0x00000802ff00a988 */ /* 0x0003e40008000808 */
.L_x_29:
[----:B------:R-:W-:Y:S05]  /*0b20*/  BSYNC B3 ;  /* 0x0000000000037941 */ /* 0x000fea0003800000 */
.L_x_23:
[----:B------:R-:W-:Y:S05]  /*0b30*/  WARPSYNC.ALL ;  /* 0x0000000000007948 */ /* 0x000fea0003800000 */
[----:B------:R-:W-:-:S04]  /*0b40*/  UIADD3 UR23, UR4, 0x80, URZ ;  /* 0x0000008004177890 */ /* 0x000fc8000fffe03f */
[----:B------:R-:W-:-:S04]  /*0b50*/  UIADD3 UR22, UP0, UR23, UR24, URZ ;  /* 0x0000001817167290 */ /* 0x000fc8000ff1e03f */
[----:B------:R-:W-:Y:S01]  /*0b60*/  ULEA.HI.X.SX32 UR23, UR23, UR25, 0x1, UP0 ;  /* 0x0000001917177291 */ /* 0x000fe200080f0e3f */
[----:B------:R-:W-:Y:S11]  /*0b70*/  @P0 BRA `(.L_x_30) ;  /* 0x0000000000280947 */ /* 0x000ff60003800000 */
[----:B-1-345:R-:W1:Y:S01]  /*0b80*/  S2R R2, SR_LANEID ;  /* 0x0000000000027919 */ /* 0x03ae620000000000 */
[----:B------:R-:W-:Y:S05]  /*0b90*/  WARPSYNC.ALL ;  /* 0x0000000000007948 */ /* 0x000fea0003800000 */
[----:B-1----:R-:W-:-:S05]  /*0ba0*/  IMAD.SHL.U32 R10, R2, 0x4, RZ ;  /* 0x00000004020a7824 */ /* 0x002fca00078e00ff */
[----:B------:R-:W1:Y:S01]  /*0bb0*/  LDS R9, [R10+UR8] ;  /* 0x000000080a097984 */ /* 0x000e620008000800 */
[----:B------:R-:W-:-:S05]  /*0bc0*/  IADD3 R2, P1, R10, UR22, RZ ;  /* 0x000000160a027c10 */ /* 0x000fca000ff3e0ff */
[----:B------:R-:W-:-:S05]  /*0bd0*/  IMAD.X R3, RZ, RZ, UR23, P1 ;  /* 0x00000017ff037e24 */ /* 0x000fca00088e06ff */
[----:B-1----:R1:W3:Y:S01]  /*0be0*/  ATOMG.E.EXCH.STRONG.GPU PT, RZ, [R2], R9 ;  /* 0x0000000902ff73a8 */ /* 0x0022e200041ee100 */
[----:B------:R-:W-:-:S04]  /*0bf0*/  DEPBAR {5,4,3,2,1,0} ;  /* 0x0000003f0000791a */ /* 0x000fc80000000000 */
[----:B------:R1:W-:Y:S01]  /*0c00*/  UTMACCTL.IV [UR22] ;  /* 0x00000000160079b9 */ /* 0x0003e20008000000 */
[----:B------:R-:W-:Y:S01]  /*0c10*/  NOP ;  /* 0x0000000000007918 */ /* 0x000fe20000000000 */
.L_x_30:
[----:B------:R-:W-:Y:S05]  /*0c20*/  @P0 BRA `(.L_x_31) ;  /* 0x00000000000c0947 */ /* 0x000fea0003800000 */
[----:B------:R0:W-:Y:S01]  /*0c30*/  UTMACMDFLUSH ;  /* 0x00000000000079b7 */ /* 0x0001e20000000000 */
[----:B------:R-:W-:Y:S05]  /*0c40*/  @P0 BRA `(.L_x_31) ;  /* 0x0000000000040947 */ /* 0x000fea0003800000 */
[----:B------:R-:W-:-:S04]  /*0c50*/  DEPBAR.LE SB0, 0x0 ;  /* 0x000080000000791a */ /* 0x000fc80000000000 */
.L_x_31:
[----:B------:R-:W-:Y:S05]  /*0c60*/  WARPSYNC.ALL ;  /* 0x0000000000007948 */ /* 0x000fea0003800000 */
[----:B---3--:R-:W-:Y:S06]  /*0c70*/  BAR.SYNC.DEFER_BLOCKING 0x0 ;  /* 0x0000000000007b1d */ /* 0x008fec0000010000 */
[----:B------:R-:W-:Y:S02]  /*0c80*/  BSSY B3, `(.L_x_32) ;  /* 0x000000b000037945 */ /* 0x000fe40003800000 */
[----:B------:R-:W-:Y:S06]  /*0c90*/  BAR.SYNC.DEFER_BLOCKING 0x0 ;  /* 0x0000000000007b1d */ /* 0x000fec0000010000 */
[----:B------:R3:W-:Y:S01]  /*0ca0*/  @!P0 STS [R4], RZ ;  /* 0x000000ff04008388 */ /* 0x0007e20000000800 */
[----:B------:R-:W-:Y:S01]  /*0cb0*/  NOP ;  /* 0x0000000000007918 */ /* 0x000fe20000000000 */
[----:B------:R-:W-:Y:S05]  /*0cc0*/  @P2 BRA `(.L_x_33) ;  /* 0x0000000000182947 */ /* 0x000fea0003800000 */
[----:B-1--45:R-:W1:Y:S01]  /*0cd0*/  LDS R2, [UR8+0x8] ;  /* 0x00000808ff027984 */ /* 0x032e620008000800 */
[----:B------:R-:W4:Y:S01]  /*0ce0*/  LDC.64 R10, c[0x0][0x220] ;  /* 0x00008800ff0a7b82 */ /* 0x000f220000000a00 */
[----:B------:R-:W-:Y:S02]  /*0cf0*/  IMAD.MOV.U32 R3, RZ, RZ, 0x70 ;  /* 0x00000070ff037424 */ /* 0x000fe400078e00ff */
[----:B----4-:R4:W-:Y:S03]  /*0d00*/  STS.64 [UR8], R10 ;  /* 0x0000000aff007988 */ /* 0x0109e60008000a08 */
[----:B-1----:R-:W-:-:S05]  /*0d10*/  LOP3.LUT R2, R2, 0x10, R3, 0xd8, !PT ;  /* 0x0000001002027812 */ /* 0x002fca00078ed803 */
[----:B------:R4:W-:Y:S02]  /*0d20*/  STS [UR8+0x8], R2 ;  /* 0x00000802ff007988 */ /* 0x0009e40008000808 */
.L_x_33:
[----:B-1----:R-:W-:Y:S05]  /*0d30*/  BSYNC B3 ;  /* 0x0000000000037941 */ /* 0x002fea0003800000 */
.L_x_32:
[----:B------:R-:W-:Y:S04]  /*0d40*/  BSSY B3, `(.L_x_34) ;  /* 0x0000033000037945 */ /* 0x000fe80003800000 */
[----:B------:R-:W-:Y:S04]  /*0d50*/  BSSY B4, `(.L_x_35) ;  /* 0x000002e000047945 */ /* 0x000fe80003800000 */
[----:B------:R-:W-:Y:S05]  /*0d60*/  @P2 BRA `(.L_x_36) ;  /* 0x0000000000242947 */ /* 0x000fea0003800000 */
[----:B----45:R-:W1:Y:S01]  /*0d70*/  LDS R2, [UR8+0x34] ;  /* 0x00003408ff027984 */ /* 0x030e620008000800 */
[----:B------:R-:W-:-:S05]  /*0d80*/  IMAD.MOV.U32 R3, RZ, RZ, 0x7f000000 ;  /* 0x7f000000ff037424 */ /* 0x000fca00078e00ff */
[----:B-1----:R-:W-:-:S05]  /*0d90*/  LOP3.LUT R2, R2, 0xff000000, R3, 0xb8, !PT ;  /* 0xff00000002027812 */ /* 0x002fca00078eb803 */
[----:B------:R1:W-:Y:S01]  /*0da0*/  STS [UR8+0x34], R2 ;  /* 0x00003402ff007988 */ /* 0x0003e20008000808 */
[----:B------:R-:W-:Y:S05]  /*0db0*/  @P2 BRA `(.L_x_37) ;  /* 0x0000000000182947 */ /* 0x000fea0003800000 */
[----:B-1----:R-:W1:Y:S01]  /*0dc0*/  LDS R2, [UR8+0x38] ;  /* 0x00003808ff027984 */ /* 0x002e620008000800 */
[----:B------:R-:W-:-:S05]  /*0dd0*/  IMAD.MOV.U32 R3, RZ, RZ, 0x3f ;  /* 0x0000003fff037424 */ /* 0x000fca00078e00ff */
[----:B-1----:R-:W-:-:S05]  /*0de0*/  LOP3.LUT R2, R2, 0xff, R3, 0xb8, !PT ;  /* 0x000000ff02027812 */ /* 0x002fca00078eb803 */
[----:B------:R1:W-:Y:S02]  /*0df0*/  STS [UR8+0x38], R2 ;  /* 0x00003802ff007988 */ /* 0x0003e40008000808 */
.L_x_36:
[----:B------:R-:W-:Y:S05]  /*0e00*/  @P2 BRA `(.L_x_38) ;  /* 0x00000000000c2947 */ /* 0x000fea0003800000 */
[----:B------:R1:W-:Y:S02]  /*0e10*/  STS [UR8+0x20], R5 ;  /* 0x00002005ff007988 */ /* 0x0003e40008000808 */
.L_x_37:
[----:B------:R-:W-:Y:S05]  /*0e20*/  @P2 BRA `(.L_x_39) ;  /* 0x0000000000242947 */ /* 0x000fea0003800000 */
[----:B------:R1:W-:Y:S02]  /*0e30*/  STS [UR8+0x24], R6 ;  /* 0x00002406ff007988 */ /* 0x0003e40008000808 */
.L_x_38:
[----:B------:R-:W-:Y:S05]  /*0e40*/  @P2 BRA `(.L_x_40) ;  /* 0x00000000002c2947 */ /* 0x000fea0003800000 */
[----:B-1--45:R-:W1:Y:S01]  /*0e50*/  LDS R2, [UR8+0x1c] ;  /* 0x00001c08ff027984 */ /* 0x032e620008000800 */
[----:B------:R-:W4:Y:S02]  /*0e60*/  LDC.64 R10, c[0x0][0x248] ;  /* 0x00009200ff0a7b82 */ /* 0x000f240000000a00 */
[--C-:B----4-:R-:W-:Y:S02]  /*0e70*/  SHF.R.U32.HI R5, RZ, 0x4, R11.reuse ;  /* 0x00000004ff057819 */ /* 0x110fe4000001160b */
[----:B------:R-:W-:-:S05]  /*0e80*/  SHF.R.U64 R3, R10, 0x4, R11 ;  /* 0x000000040a037819 */ /* 0x000fca000000120b */
[----:B------:R4:W-:Y:S01]  /*0e90*/  STS [UR8+0xc], R3 ;  /* 0x00000c03ff007988 */ /* 0x0009e20008000808 */
[----:B-1----:R-:W-:-:S05]  /*0ea0*/  LOP3.LUT R2, R2, 0xf, R5, 0xb8, !PT ;  /* 0x0000000f02027812 */ /* 0x002fca00078eb805 */
[----:B------:R4:W-:Y:S02]  /*0eb0*/  STS [UR8+0x1c], R2 ;  /* 0x00001c02ff007988 */ /* 0x0009e40008000808 */
.L_x_39:
[----:B------:R-:W-:Y:S05]  /*0ec0*/  @P2 BRA `(.L_x_41) ;  /* 0x00000000001c2947 */ /* 0x000fea0003800000 */
[----:B-1--45:R-:W1:Y:S02]  /*0ed0*/  LDS R2, [UR8+0x34] ;  /* 0x00003408ff027984 */ /* 0x032e640008000800 */
[----:B-1----:R-:W-:-:S05]  /*0ee0*/  LOP3.LUT R2, R2, 0x7, RZ, 0xb8, !PT ;  /* 0x0000000702027812 */ /* 0x002fca00078eb8ff */
[----:B------:R1:W-:Y:S02]  /*0ef0*/  STS [UR8+0x34], R2 ;  /* 0x00003402ff007988 */ /* 0x0003e40008000808 */
.L_x_40:
[----:B------:R-:W-:Y:S05]  /*0f00*/  @P2 BRA `(.L_x_42) ;  /* 0x00000000001c2947 */ /* 0x000fea0003800000 */
[----:B-1--45:R-:W1:Y:S02]  /*0f10*/  LDS R2, [UR8+0x34] ;  /* 0x00003408ff027984 */ /* 0x032e640008000800 */
[----:B-1----:R-:W-:-:S05]  /*0f20*/  LOP3.LUT R2, R2, 0x38, RZ, 0xb8, !PT ;  /* 0x0000003802027812 */ /* 0x002fca00078eb8ff */
[----:B------:R1:W-:Y:S02]  /*0f30*/  STS [UR8+0x34], R2 ;  /* 0x00003402ff007988 */ /* 0x0003e40008000808 */
.L_x_41:
[----:B------:R-:W-:Y:S05]  /*0f40*/  @P2 BRA `(.L_x_43) ;  /* 0x00000000001c2947 */ /* 0x000fea0003800000 */
[----:B-1--45:R-:W1:Y:S02]  /*0f50*/  LDS R2, [UR8+0x8] ;  /* 0x00000808ff027984 */ /* 0x032e640008000800 */
[----:B-1----:R-:W-:-:S05]  /*0f60*/  LOP3.LUT R2, R2, 0x780, RZ, 0xb8, !PT ;  /* 0x0000078002027812 */ /* 0x002fca00078eb8ff */
[----:B------:R1:W-:Y:S02]  /*0f70*/  STS [UR8+0x8], R2 ;  /* 0x00000802ff007988 */ /* 0x0003e40008000808 */
.L_x_42:
[----:B------:R-:W-:Y:S05]  /*0f80*/  @P2 BRA `(.L_x_44) ;  /* 0x0000000000282947 */ /* 0x000fea0003800000 */
[----:B-1--45:R-:W1:Y:S02]  /*0f90*/  LDS R2, [UR8+0x8] ;  /* 0x00000808ff027984 */ /* 0x032e640008000800 */
[----:B-1----:R-:W-:-:S05]  /*0fa0*/  LOP3.LUT R2, R2, 0x1800, RZ, 0xb8, !PT ;  /* 0x0000180002027812 */ /* 0x002fca00078eb8ff */
[----:B------:R1:W-:Y:S02]  /*0fb0*/  STS [UR8+0x8], R2 ;  /* 0x00000802ff007988 */ /* 0x0003e40008000808 */
.L_x_43:
[----:B------:R-:W-:Y:S05]  /*0fc0*/  @P2 BREAK B4 ;  /* 0x0000000000042942 */ /* 0x000fea0003800000 */
[----:B------:R-:W-:Y:S05]  /*0fd0*/  @P2 BRA `(.L_x_45) ;  /* 0x0000000000242947 */ /* 0x000fea0003800000 */
[----:B-1--45:R-:W1:Y:S01]  /*0fe0*/  LDS R2, [UR8+0x8] ;  /* 0x00000808ff027984 */ /* 0x032e620008000800 */
[----:B------:R-:W-:-:S05]  /*0ff0*/  IMAD.MOV.U32 R3, RZ, RZ, 0x6000 ;  /* 0x00006000ff037424 */ /* 0x000fca00078e00ff */
[----:B-1----:R-:W-:-:S04]  /*1000*/  LOP3.LUT R2, R2, 0x6000, R3, 0xd8, !PT ;  /* 0x0000600002027812 */ /* 0x002fc800078ed803 */
[----:B------:R-:W-:-:S05]  /*1010*/  LOP3.LUT R2, R2, 0x400000, RZ, 0xb8, !PT ;  /* 0x0040000002027812 */ /* 0x000fca00078eb8ff */
[----:B------:R1:W-:Y:S02]  /*1020*/  STS [UR8+0x8], R2 ;  /* 0x00000802ff007988 */ /* 0x0003e40008000808 */
.L_x_44:
[----:B------:R-:W-:Y:S05]  /*1030*/  BSYNC B4 ;  /* 0x0000000000047941 */ /* 0x000fea0003800000 */
.L_x_35:
[----:B-1--45:R-:W1:Y:S02]  /*1040*/  @!P2 LDS R2, [UR8+0x8] ;  /* 0x00000808ff02a984 */ /* 0x032e640008000800 */
[----:B-1----:R-:W-:-:S05]  /*1050*/  @!P2 LOP3.LUT R2, R2, 0x8000, RZ, 0xb8, !PT ;  /* 0x000080000202a812 */ /* 0x002fca00078eb8ff */
[----:B------:R1:W-:Y:S02]  /*1060*/  @!P2 STS [UR8+0x8], R2 ;  /* 0x00000802ff00a988 */ /* 0x0003e40008000808 */
.L_x_45:
[----:B------:R-:W-:Y:S05]  /*1070*/  BSYNC B3 ;  /* 0x0000000000037941 */ /* 0x000fea0003800000 */
.L_x_34:
[----:B------:R-:W-:Y:S05]  /*1080*/  WARPSYNC.ALL ;  /* 0x0000000000007948 */ /* 0x000fea0003800000 */
[----:B------:R-:W-:Y:S01]  /*1090*/  UIADD3 UR4, UR4, 0x100, URZ ;  /* 0x0000010004047890 */ /* 0x000fe2000fffe03f */
[----:B------:R-:W-:Y:S02]  /*10a0*/  ISETP.GE.AND P1, PT, R12, 0x1, PT ;  /* 0x000000010c00780c */ /* 0x000fe40003f26270 */
[----:B------:R-:W-:Y:S02]  /*10b0*/  CS2R R24, SRZ ;  /* 0x0000000000187805 */ /* 0x000fe4000001ff00 */
[----:B------:R-:W-:Y:S01]  /*10c0*/  CS2R R26, SRZ ;  /* 0x00000000001a7805 */ /* 0x000fe2000001ff00 */
[----:B------:R-:W-:Y:S01]  /*10d0*/  UIADD3 UR24, UP0, UR4, UR24, URZ ;  /* 0x0000001804187290 */ /* 0x000fe2000ff1e03f */
[----:B------:R-:W-:-:S02]  /*10e0*/  CS2R R28, SRZ ;  /* 0x00000000001c7805 */ /* 0x000fc4000001ff00 */
[----:B------:R-:W-:Y:S02]  /*10f0*/  CS2R R30, SRZ ;  /* 0x00000000001e7805 */ /* 0x000fe4000001ff00 */
[----:B------:R-:W-:Y:S01]  /*1100*/  CS2R R32, SRZ ;  /* 0x0000000000207805 */ /* 0x000fe2000001ff00 */
[----:B------:R-:W-:Y:S01]  /*1110*/  ULEA.HI.X.SX32 UR25, UR4, UR25, 0x1, UP0 ;  /* 0x0000001904197291 */ /* 0x000fe200080f0e3f */
[----:B------:R-:W-:Y:S02]  /*1120*/  CS2R R34, SRZ ;  /* 0x0000000000227805 */ /* 0x000fe4000001ff00 */
[----:B------:R-:W-:Y:S02]  /*1130*/  CS2R R36, SRZ ;  /* 0x0000000000247805 */ /* 0x000fe4000001ff00 */
[----:B------:R-:W-:Y:S02]  /*1140*/  CS2R R38, SRZ ;  /* 0x0000000000267805 */ /* 0x000fe4000001ff00 */
[----:B------:R-:W-:-:S02]  /*1150*/  CS2R R40, SRZ ;  /* 0x0000000000287805 */ /* 0x000fc4000001ff00 */
[----:B------:R-:W-:Y:S02]  /*1160*/  CS2R R42, SRZ ;  /* 0x00000000002a7805 */ /* 0x000fe4000001ff00 */
[----:B------:R-:W-:Y:S02]  /*1170*/  CS2R R44, SRZ ;  /* 0x00000000002c7805 */ /* 0x000fe4000001ff00 */
        /* <DEDUP_REMOVED lines=38> */
[----:B------:R-:W-:Y:S01]  /*13e0*/  CS2R R122, SRZ ;  /* 0x00000000007a7805 */ /* 0x000fe2000001ff00 */
[----:B------:R-:W-:Y:S01]  /*13f0*/  IMAD.MOV.U32 R124, RZ, RZ, RZ ;  /* 0x000000ffff7c7224 */ /* 0x000fe200078e00ff */
[----:B------:R-:W-:Y:S06]  /*1400*/  @P0 BRA `(.L_x_46) ;  /* 0x0000000000280947 */ /* 0x000fec0003800000 */
[----:B-1--45:R-:W2:Y:S01]  /*1410*/  S2R R2, SR_LANEID ;  /* 0x0000000000027919 */ /* 0x032ea20000000000 */
[----:B------:R-:W-:Y:S05]  /*1420*/  WARPSYNC.ALL ;  /* 0x0000000000007948 */ /* 0x000fea0003800000 */
[----:B--23--:R-:W-:-:S05]  /*1430*/  IMAD.SHL.U32 R4, R2, 0x4, RZ ;  /* 0x0000000402047824 */ /* 0x00cfca00078e00ff */
[----:B------:R-:W1:Y:S01]  /*1440*/  LDS R5, [R4+UR8] ;  /* 0x0000000804057984 */ /* 0x000e620008000800 */
[----:B------:R-:W-:-:S05]  /*1450*/  IADD3 R2, P3, R4, UR24, RZ ;  /* 0x0000001804027c10 */ /* 0x000fca000ff7e0ff */
[----:B------:R-:W-:-:S05]  /*1460*/  IMAD.X R3, RZ, RZ, UR25, P3 ;  /* 0x00000019ff037e24 */ /* 0x000fca00098e06ff */
[----:B-1----:R1:W2:Y:S01]  /*1470*/  ATOMG.E.EXCH.STRONG.GPU PT, RZ, [R2], R5 ;  /* 0x0000000502ff73a8 */ /* 0x0022a200041ee100 */
[----:B------:R-:W-:-:S04]  /*1480*/  DEPBAR {5,4,3,2,1,0} ;  /* 0x0000003f0000791a */ /* 0x000fc80000000000 */
[----:B------:R1:W-:Y:S01]  /*1490*/  UTMACCTL.IV [UR24] ;  /* 0x00000000180079b9 */ /* 0x0003e20008000000 */
[----:B------:R-:W-:Y:S01]  /*14a0*/  NOP ;  /* 0x0000000000007918 */ /* 0x000fe20000000000 */
.L_x_46:
[----:B------:R-:W-:Y:S05]  /*14b0*/  @P0 BRA `(.L_x_47) ;  /* 0x00000000000c0947 */ /* 0x000fea0003800000 */
[----:B------:R0:W-:Y:S01]  /*14c0*/  UTMACMDFLUSH ;  /* 0x00000000000079b7 */ /* 0x0001e20000000000 */
[----:B------:R-:W-:Y:S05]  /*14d0*/  @P0 BRA `(.L_x_47) ;  /* 0x0000000000040947 */ /* 0x000fea0003800000 */
[----:B------:R-:W-:-:S04]  /*14e0*/  DEPBAR.LE SB0, 0x0 ;  /* 0x000080000000791a */ /* 0x000fc80000000000 */
.L_x_47:
[----:B------:R-:W-:Y:S05]  /*14f0*/  WARPSYNC.ALL ;  /* 0x0000000000007948 */ /* 0x000fea0003800000 */
[----:B--2---:R-:W-:Y:S01]  /*1500*/  BAR.SYNC.DEFER_BLOCKING 0x0 ;  /* 0x0000000000007b1d */ /* 0x004fe20000010000 */
[----:B------:R-:W-:Y:S01]  /*1510*/  USHF.L.U32 UR11, UR31, 0x8, URZ ;  /* 0x000000081f0b7899 */ /* 0x000fe2000800063f */
[----:B------:R-:W-:Y:S01]  /*1520*/  IMAD.MOV.U32 R125, RZ, RZ, RZ ;  /* 0x000000ffff7d7224 */ /* 0x000fe200078e00ff */
[----:B------:R-:W-:Y:S01]  /*1530*/  USHF.L.U32 UR7, UR30, 0x6, URZ ;  /* 0x000000061e077899 */ /* 0x000fe2000800063f */
[----:B------:R-:W-:Y:S02]  /*1540*/  CS2R R126, SRZ ;  /* 0x00000000007e7805 */ /* 0x000fe4000001ff00 */
[----:B------:R-:W-:Y:S01]  /*1550*/  CS2R R128, SRZ ;  /* 0x0000000000807805 */ /* 0x000fe2000001ff00 */
[----:B------:R-:W-:Y:S01]  /*1560*/  VOTEU.ALL UP0, P2 ;  /* 0x00000000003f7886 */ /* 0x000fe20001000000 */
[----:B------:R-:W-:Y:S01]  /*1570*/  UMOV UR4, 0x1 ;  /* 0x0000000100047882 */ /* 0x000fe20000000000 */
[----:B------:R-:W-:-:S02]  /*1580*/  CS2R R130, SRZ ;  /* 0x0000000000827805 */ /* 0x000fc4000001ff00 */
[----:B------:R-:W-:Y:S02]  /*1590*/  CS2R R132, SRZ ;  /* 0x0000000000847805 */ /* 0x000fe4000001ff00 */
[----:B------:R-:W-:Y:S01]  /*15a0*/  CS2R R134, SRZ ;  /* 0x0000000000867805 */ /* 0x000fe2000001ff00 */
[----:B------:R-:W-:-:S04]  /*15b0*/  @!UP0 UIADD3 UR4, -UR4, 0x100000, URZ ;  /* 0x0010000004048890 */ /* 0x000fc8000fffe13f */
[----:B------:R-:W-:Y:S02]  /*15c0*/  @!UP0 USHF.L.U32 UR5, UR4, 0xb, URZ ;  /* 0x0000000b04058899 */ /* 0x000fe4000800063f */
[----:B------:R-:W-:Y:S01]  /*15d0*/  @!UP0 USHF.L.U32 UR4, UR4, 0x1, URZ ;  /* 0x0000000104048899 */ /* 0x000fe2000800063f */
[----:B------:R-:W-:Y:S01]  /*15e0*/  CS2R R136, SRZ ;  /* 0x0000000000887805 */ /* 0x000fe2000001ff00 */
[----:B------:R-:W-:Y:S01]  /*15f0*/  VOTEU.ALL UP0, P2 ;  /* 0x00000000003f7886 */ /* 0x000fe20001000000 */
[----:B------:R-:W-:Y:S02]  /*1600*/  CS2R R138, SRZ ;  /* 0x00000000008a7805 */ /* 0x000fe4000001ff00 */
[----:B------:R-:W-:Y:S02]  /*1610*/  CS2R R140, SRZ ;  /* 0x00000000008c7805 */ /* 0x000fe4000001ff00 */
[----:B------:R-:W-:Y:S02]  /*1620*/  CS2R R142, SRZ ;  /* 0x00000000008e7805 */ /* 0x000fe4000001ff00 */
[----:B------:R-:W-:-:S02]  /*1630*/  CS2R R144, SRZ ;  /* 0x0000000000907805 */ /* 0x000fc4000001ff00 */
[----:B------:R-:W-:Y:S02]  /*1640*/  CS2R R146, SRZ ;  /* 0x0000000000927805 */ /* 0x000fe4000001ff00 */
[----:B------:R-:W-:Y:S02]  /*1650*/  CS2R R148, SRZ ;  /* 0x0000000000947805 */ /* 0x000fe4000001ff00 */
[----:B------:R-:W-:Y:S01]  /*1660*/  CS2R R150, SRZ ;  /* 0x0000000000967805 */ /* 0x000fe2000001ff00 */
[----:B------:R-:W2:Y:S02]  /*1670*/  FENCE.VIEW.ASYNC.S ;  /* 0x00000000000073c6 */ /* 0x000ea40000000000 */
[----:B--2---:R2:W1:Y:S01]  /*1680*/  @!UP0 SYNCS.EXCH.64 URZ, [UR8+0xa000], UR4 ;  /* 0x00a00004083f85b2 */ /* 0x0044620008000100 */
[----:B------:R-:W-:Y:S05]  /*1690*/  @!P1 BRA `(.L_x_48) ;  /* 0x0000000400f49947 */ /* 0x000fea0003800000 */
[----:B------:R-:W-:Y:S01]  /*16a0*/  UIADD3 UR6, UR8, 0x8000, URZ ;  /* 0x0000800008067890 */ /* 0x000fe2000fffe03f */
[----:B------:R-:W-:Y:S01]  /*16b0*/  CS2R R24, SRZ ;  /* 0x0000000000187805 */ /* 0x000fe2000001ff00 */
[----:B------:R-:W-:Y:S01]  /*16c0*/  USHF.R.U32.HI UR18, URZ, 0x4, UR8 ;  /* 0x000000043f127899 */ /* 0x000fe20008011608 */
[----:B------:R-:W-:Y:S01]  /*16d0*/  CS2R R26, SRZ ;  /* 0x00000000001a7805 */ /* 0x000fe2000001ff00 */
[----:B------:R-:W-:Y:S01]  /*16e0*/  USHF.R.U32.HI UR6, URZ, 0x4, UR6 ;  /* 0x000000043f067899 */ /* 0x000fe20008011606 */
[----:B------:R-:W-:Y:S01]  /*16f0*/  CS2R R28, SRZ ;  /* 0x00000000001c7805 */ /* 0x000fe2000001ff00 */
[----:B------:R-:W-:Y:S01]  /*1700*/  USGXT.U32 UR18, UR18, 0xe ;  /* 0x0000000e1212789a */ /* 0x000fe20008000000 */
[----:B------:R-:W-:Y:S01]  /*1710*/  CS2R R30, SRZ ;  /* 0x00000000001e7805 */ /* 0x000fe2000001ff00 */
[----:B------:R-:W-:Y:S01]  /*1720*/  USGXT.U32 UR16, UR6, 0xe ;  /* 0x0000000e0610789a */ /* 0x000fe20008000000 */
[----:B------:R-:W-:Y:S01]  /*1730*/  CS2R R32, SRZ ;  /* 0x0000000000207805 */ /* 0x000fe2000001ff00 */
[----:B------:R-:W-:Y:S01]  /*1740*/  UIADD3 UR14, UP1, UR18, 0x2, URZ ;  /* 0x00000002120e7890 */ /* 0x000fe2000ff3e03f */
[----:B------:R-:W-:Y:S01]  /*1750*/  CS2R R34, SRZ ;  /* 0x0000000000227805 */ /* 0x000fe2000001ff00 */
[----:B------:R-:W-:Y:S01]  /*1760*/  UIADD3 UR12, UP0, UR16, 0x2, URZ ;  /* 0x00000002100c7890 */ /* 0x000fe2000ff1e03f */
[----:B------:R-:W-:Y:S01]  /*1770*/  CS2R R36, SRZ ;  /* 0x0000000000247805 */ /* 0x000fe2000001ff00 */
[----:B--2---:R-:W-:Y:S01]  /*1780*/  UMOV UR4, URZ ;  /* 0x0000003f00047c82 */ /* 0x004fe20008000000 */
[----:B------:R-:W-:Y:S01]  /*1790*/  UMOV UR5, URZ ;  /* 0x0000003f00057c82 */ /* 0x000fe20008000000 */
[----:B------:R-:W-:Y:S01]  /*17a0*/  UIADD3.X UR13, UR4, 0x40000040, URZ, UP0, !UPT ;  /* 0x40000040040d7890 */ /* 0x000fe200087fe43f */
[----:B------:R-:W-:Y:S01]  /*17b0*/  CS2R R38, SRZ ;  /* 0x0000000000267805 */ /* 0x000fe2000001ff00 */
[----:B------:R-:W-:Y:S01]  /*17c0*/  UIADD3.X UR15, UR5, 0x40000040, URZ, UP1, !UPT ;  /* 0x40000040050f7890 */ /* 0x000fe20008ffe43f */
        /* <DEDUP_REMOVED lines=55> */
[----:B------:R-:W-:Y:S01]  /*1b40*/  CS2R R150, SRZ ;  /* 0x0000000000967805 */ /* 0x000fe2000001ff00 */
[----:B------:R-:W-:Y:S02]  /*1b50*/  UIADD3.64 UR34, UR14, 0x2, URZ ;  /* 0x000000020e227897 */ /* 0x000fe4000fffe03f */
[----:B------:R-:W-:Y:S02]  /*1b60*/  UIADD3.64 UR38, UR14, 0x4, URZ ;  /* 0x000000040e267897 */ /* 0x000fe4000fffe03f */
[----:B------:R-:W-:Y:S02]  /*1b70*/  UIADD3.64 UR32, UR12, 0x2, URZ ;  /* 0x000000020c207897 */ /* 0x000fe4000fffe03f */
[----:B------:R-:W-:Y:S01]  /*1b80*/  UIADD3.64 UR36, UR12, 0x4, URZ ;  /* 0x000000040c247897 */ /* 0x000fe2000fffe03f */
[----:B------:R-:W-:-:S11]  /*1b90*/  UMOV UR6, URZ ;  /* 0x0000003f00067c82 */ /* 0x000fd60008000000 */
.L_x_50:
[----:B-1----:R-:W-:Y:S01]  /*1ba0*/  BAR.SYNC.DEFER_BLOCKING 0x0 ;  /* 0x0000000000007b1d */ /* 0x002fe20000010000 */
[----:B------:R-:W-:Y:S01]  /*1bb0*/  ELECT P0, URZ, PT ;  /* 0x00000000003f782f */ /* 0x000fe20003800000 */
[----:B----45:R-:W-:Y:S01]  /*1bc0*/  @!P2 IMAD.MOV.U32 R2, RZ, RZ, 0xa000 ;  /* 0x0000a000ff02a424 */ /* 0x030fe200078e00ff */
[----:B------:R-:W-:Y:S02]  /*1bd0*/  ELECT P1, URZ, PT ;  /* 0x00000000003f782f */ /* 0x000fe40003820000 */
[C---:B------:R-:W-:Y:S01]  /*1be0*/  ISETP.LT.U32.AND P0, PT, R7.reuse, 0x20, P0 ;  /* 0x000000200700780c */ /* 0x040fe20000701070 */
[----:B------:R-:W-:Y:S01]  /*1bf0*/  UMOV UR10, UR6 ;  /* 0x00000006000a7c82 */ /* 0x000fe20008000000 */
[----:B------:R-:W-:Y:S01]  /*1c00*/  ISETP.LT.U32.AND P1, PT, R7, 0x20, P1 ;  /* 0x000000200700780c */ /* 0x000fe20000f21070 */
[----:B------:R-:W-:Y:S01]  /*1c10*/  UMOV UR17, 0x40000040 ;  /* 0x4000004000117882 */ /* 0x000fe20000000000 */
[----:B------:R-:W-:-:S09]  /*1c20*/  UMOV UR19, 0x40000040 ;  /* 0x4000004000137882 */ /* 0x000fd20000000000 */
[----:B------:R-:W-:Y:S01]  /*1c30*/  VOTEU.ANY UP0, P0 ;  /* 0x00000000003f7886 */ /* 0x000fe20000000100 */
[----:B------:R-:W-:Y:S01]  /*1c40*/  VOTEU.ANY UP2, P0 ;  /* 0x00000000003f7886 */ /* 0x000fe20000040100 */
[----:B------:R-:W-:Y:S01]  /*1c50*/  VOTEU.ANY UP1, P1 ;  /* 0x00000000003f7886 */ /* 0x000fe20000820100 */
[----:B------:R-:W-:Y:S02]  /*1c60*/  VOTEU.ANY UP3, P1 ;  /* 0x00000000003f7886 */ /* 0x000fe40000860100 */
[----:B------:R-:W-:Y:S02]  /*1c70*/  @UP0 UIADD3 UR4, UR8, 0x8000, URZ ;  /* 0x0000800008040890 */ /* 0x000fe4000fffe03f */
[----:B------:R1:W-:Y:S01]  /*1c80*/  @!P2 SYNCS.ARRIVE.TRANS64 RZ, [UR8+0xa000], R2 ;  /* 0x00a00002ffffa9a7 */ /* 0x0003e20008000008 */
[----:B------:R-:W-:Y:S01]  /*1c90*/  @UP0 UIADD3 UR5, UR8, 0xa000, URZ ;  /* 0x0000a00008050890 */ /* 0x000fe2000fffe03f */
[----:B------:R-:W-:Y:S01]  /*1ca0*/  @UP0 UMOV UR26, UR20 ;  /* 0x00000014001a0c82 */ /* 0x000fe20008000000 */
[----:B------:R-:W-:Y:S01]  /*1cb0*/  @UP0 UMOV UR27, UR21 ;  /* 0x00000015001b0c82 */ /* 0x000fe20008000000 */
[----:B------:R-:W-:Y:S01]  /*1cc0*/  BAR.SYNC.DEFER_BLOCKING 0x0 ;  /* 0x0000000000007b1d */ /* 0x000fe20000010000 */
[----:B------:R-:W-:Y:S01]  /*1cd0*/  @UP1 UIADD3 UR9, UR8, 0xa000, URZ ;  /* 0x0000a00008091890 */ /* 0x000fe2000fffe03f */
[----:B-1----:R-:W-:-:S04]  /*1ce0*/  SHF.L.U32 R2, R8, 0x1f, RZ ;  /* 0x0000001f08027819 */ /* 0x002fc800000006ff */
[----:B------:R-:W-:Y:S01]  /*1cf0*/  @UP1 UMOV UR28, UR22 ;  /* 0x00000016001c1c82 */ /* 0x000fe20008000000 */
[----:B------:R-:W-:Y:S01]  /*1d00*/  @UP1 UMOV UR29, UR23 ;  /* 0x00000017001d1c82 */ /* 0x000fe20008000000 */
[----:B------:R1:W-:Y:S01]  /*1d10*/  @UP2 UTMALDG.2D [UR4], [UR26] ;  /* 0x000000041a0025b4 */ /* 0x0003e20008008000 */
[----:B------:R2:W-:Y:S06]  /*1d20*/  MEMBAR.ALL.CTA ;  /* 0x0000000000007992 */ /* 0x0005ec0000008000 */
[----:B--2---:R-:W2:Y:S02]  /*1d30*/  FENCE.VIEW.ASYNC.S ;  /* 0x00000000000073c6 */ /* 0x004ea40000000000 */
[----:B--2---:R-:W-:Y:S06]  /*1d40*/  BAR.SYNC.DEFER_BLOCKING 0x0 ;  /* 0x0000000000007b1d */ /* 0x004fec0000010000 */
[----:B------:R1:W-:Y:S02]  /*1d50*/  @UP3 UTMALDG.2D [UR8], [UR28] ;  /* 0x000000081c0035b4 */ /* 0x0003e40008008000 */
[----:B------:R-:W-:Y:S06]  /*1d60*/  BAR.SYNC.DEFER_BLOCKING 0x0 ;  /* 0x0000000000007b1d */ /* 0x000fec0000010000 */
[----:B------:R-:W2:Y:S02]  /*1d70*/  SYNCS.PHASECHK.TRANS64.TRYWAIT P0, [UR8+0xa000], R2 ;  /* 0x00a00002ff0075a7 */ /* 0x000ea40008000148 */
[----:B-12---:R-:W-:Y:S05]  /*1d80*/  @!P0 BRA `(.L_x_49) ;  /* 0x0000000800d08947 */ /* 0x006fea0003800000 */
.L_x_51:
[----:B------:R-:W-:Y:S02]  /*1d90*/  WARPGROUP.DEPBAR.LE gsb0, 0x0 ;  /* 0x00008000000079c5 */ /* 0x000fe40000010000 */
[----:B------:R-:W-:Y:S01]  /*1da0*/  WARPGROUP.ARRIVE ;  /* 0x00000000000079c5 */ /* 0x000fe20000000000 */
[----:B------:R-:W1:Y:S01]  /*1db0*/  LDC R2, c[0x0][0x230] ;  /* 0x00008c00ff027b82 */ /* 0x000e620000000800 */
[----:B------:R-:W-:Y:S01]  /*1dc0*/  UIADD3 UR6, UR6, 0x80, URZ ;  /* 0x0000008006067890 */ /* 0x000fe2000fffe03f */
[----:B------:R-:W-:-:S03]  /*1dd0*/  LOP3.LUT R8, R8, 0x1, RZ, 0x3c, !PT ;  /* 0x0000000108087812 */ /* 0x000fc600078e3cff */
[----:B------:R-:W-:Y:S02]  /*1de0*/  QGMMA.64x256x32.F32.E4M3.E4M3 R24, gdesc[UR16], R24 ;  /* 0x03e00000101879f3 */ /* 0x000fe40008700818 */
[----:B-1----:R-:W-:-:S15]  /*1df0*/  ISETP.LE.AND P0, PT, R2, UR6, PT ;  /* 0x0000000602007c0c */ /* 0x002fde000bf03270 */
[----:B------:R-:W-:-:S11]  /*1e00*/  NOP ;  /* 0x0000000000007918 */ /* 0x000fd60000000000 */
[----:B------:R-:W-:-:S15]  /*1e10*/  QGMMA.64x256x32.F32.E4M3.E4M3 R24, gdesc[UR12], R24 ;  /* 0x03e000000c1879f3 */ /* 0x000fde0008700818 */
[----:B------:R-:W-:-:S13]  /*1e20*/  NOP ;  /* 0x0000000000007918 */ /* 0x000fda0000000000 */
[----:B------:R-:W-:-:S15]  /*1e30*/  QGMMA.64x256x32.F32.E4M3.E4M3 R24, gdesc[UR32], R24 ;  /* 0x03e00000201879f3 */ /* 0x000fde0008700818 */
[----:B------:R-:W-:-:S13]  /*1e40*/  NOP ;  /* 0x0000000000007918 */ /* 0x000fda0000000000 */
[----:B------:R-:W-:Y:S01]  /*1e50*/  QGMMA.64x256x32.F32.E4M3.E4M3 R24, gdesc[UR36], R24, gsb0 ;  /* 0x03e00000241879f3 */ /* 0x000fe20008000818 */
[----:B------:R-:W-:Y:S05]  /*1e60*/  @!P0 BRA `(.L_x_50) ;  /* 0xfffffffc004c8947 */ /* 0x000fea000383ffff */
.L_x_48:
[----:B------:R-:W-:Y:S02]  /*1e70*/  WARPGROUP.DEPBAR.LE gsb0, 0x0 ;  /* 0x00008000000079c5 */ /* 0x000fe40000010000 */
[----:B-1----:R-:W-:Y:S01]  /*1e80*/  BAR.SYNC.DEFER_BLOCKING 0x0 ;  /* 0x0000000000007b1d */ /* 0x002fe20000010000 */
[C---:B----45:R-:W-:Y:S01]  /*1e90*/  IMAD.SHL.U32 R2, R0.reuse, 0x40, RZ ;  /* 0x0000004000027824 */ /* 0x070fe200078e00ff */
[C---:B------:R-:W-:Y:S01]  /*1ea0*/  LOP3.LUT R3, R0.reuse, 0x1c, RZ, 0xc0, !PT ;  /* 0x0000001c00037812 */ /* 0x040fe200078ec0ff */
[----:B---3--:R-:W-:Y:S01]  /*1eb0*/  IMAD.SHL.U32 R4, R0, 0x2, RZ ;  /* 0x0000000200047824 */ /* 0x008fe200078e00ff */
[----:B------:R-:W-:Y:S02]  /*1ec0*/  ELECT P0, URZ, PT ;  /* 0x00000000003f782f */ /* 0x000fe40003800000 */
[----:B------:R-:W-:Y:S01]  /*1ed0*/  F2FP.SATFINITE.E4M3.F32.PACK_AB_MERGE_C R24, R25, R24, RZ ;  /* 0x000000181918723e */ /* 0x000fe200048070ff */
[----:B------:R-:W-:Y:S01]  /*1ee0*/  UMOV UR14, UR7 ;  /* 0x00000007000e7c82 */ /* 0x000fe20008000000 */
[----:B------:R-:W-:-:S02]  /*1ef0*/  LOP3.LUT R2, R2, 0x1800, RZ, 0xc0, !PT ;  /* 0x0000180002027812 */ /* 0x000fc400078ec0ff */
[----:B------:R-:W-:Y:S02]  /*1f00*/  LOP3.LUT R4, R4, 0x6, RZ, 0xc0, !PT ;  /* 0x0000000604047812 */ /* 0x000fe400078ec0ff */
[----:B------:R-:W-:Y:S01]  /*1f10*/  F2FP.SATFINITE.E4M3.F32.PACK_AB_MERGE_C R26, R27, R26, RZ ;  /* 0x0000001a1b1a723e */ /* 0x000fe200048070ff */
[----:B------:R-:W-:Y:S01]  /*1f20*/  IMAD R2, R3, 0x20, R2 ;  /* 0x0000002003027824 */ /* 0x000fe200078e0202 */
[----:B------:R-:W-:Y:S01]  /*1f30*/  F2FP.SATFINITE.E4M3.F32.PACK_AB_MERGE_C R28, R29, R28, RZ ;  /* 0x0000001c1d1c723e */ /* 0x000fe200048070ff */
[----:B------:R-:W-:Y:S01]  /*1f40*/  IMAD R3, R3, 0x4, R4 ;  /* 0x0000000403037824 */ /* 0x000fe200078e0204 */
[----:B------:R-:W-:Y:S02]  /*1f50*/  F2FP.SATFINITE.E4M3.F32.PACK_AB_MERGE_C R30, R31, R30, RZ ;  /* 0x0000001e1f1e723e */ /* 0x000fe400048070ff */
[----:B------:R-:W-:Y:S01]  /*1f60*/  F2FP.SATFINITE.E4M3.F32.PACK_AB_MERGE_C R88, R89, R88, RZ ;  /* 0x000000585958723e */ /* 0x000fe200048070ff */
[----:B------:R-:W-:Y:S01]  /*1f70*/  IMAD.IADD R3, R2, 0x1, R3 ;  /* 0x0000000102037824 */ /* 0x000fe200078e0203 */
[----:B------:R-:W-:-:S02]  /*1f80*/  F2FP.SATFINITE.E4M3.F32.PACK_AB_MERGE_C R90, R91, R90, RZ ;  /* 0x0000005a5b5a723e */ /* 0x000fc400048070ff */
[----:B------:R-:W-:Y:S02]  /*1f90*/  F2FP.SATFINITE.E4M3.F32.PACK_AB_MERGE_C R92, R93, R92, RZ ;  /* 0x0000005c5d5c723e */ /* 0x000fe400048070ff */
[----:B------:R-:W-:Y:S01]  /*1fa0*/  F2FP.SATFINITE.E4M3.F32.PACK_AB_MERGE_C R94, R95, R94, RZ ;  /* 0x0000005e5f5e723e */ /* 0x000fe200048070ff */
[----:B------:R-:W1:Y:S01]  /*1fb0*/  @!P2 SYNCS.CCTL.IV [UR8+0xa000] ;  /* 0x00a00000ff00a9b1 */ /* 0x000e620008000008 */
[----:B------:R-:W-:Y:S01]  /*1fc0*/  F2FP.SATFINITE.E4M3.F32.PACK_AB_MERGE_C R32, R33, R32, RZ ;  /* 0x000000202120723e */ /* 0x000fe200048070ff */
[----:B-1----:R-:W-:Y:S01]  /*1fd0*/  STS.U16 [R3+UR8], R24 ;  /* 0x0000001803007988 */ /* 0x002fe20008000408 */
[----:B------:R-:W-:Y:S02]  /*1fe0*/  F2FP.SATFINITE.E4M3.F32.PACK_AB_MERGE_C R34, R35, R34, RZ ;  /* 0x000000222322723e */ /* 0x000fe400048070ff */
[----:B------:R-:W-:Y:S01]  /*1ff0*/  F2FP.SATFINITE.E4M3.F32.PACK_AB_MERGE_C R36, R37, R36, RZ ;  /* 0x000000242524723e */ /* 0x000fe200048070ff */
[----:B------:R-:W-:Y:S01]  /*2000*/  STS.U16 [R3+UR8+0x400], R26 ;  /* 0x0004001a03007988 */ /* 0x000fe20008000408 */
[----:B------:R-:W-:-:S02]  /*2010*/  F2FP.SATFINITE.E4M3.F32.PACK_AB_MERGE_C R38, R39, R38, RZ ;  /* 0x000000262726723e */ /* 0x000fc400048070ff */
[----:B------:R-:W-:Y:S01]  /*2020*/  F2FP.SATFINITE.E4M3.F32.PACK_AB_MERGE_C R96, R97, R96, RZ ;  /* 0x000000606160723e */ /* 0x000fe200048070ff */
[----:B------:R-:W-:Y:S01]  /*2030*/  STS.U16 [R3+UR8+0x8], R28 ;  /* 0x0000081c03007988 */ /* 0x000fe20008000408 */
[----:B------:R-:W-:Y:S02]  /*2040*/  F2FP.SATFINITE.E4M3.F32.PACK_AB_MERGE_C R98, R99, R98, RZ ;  /* 0x000000626362723e */ /* 0x000fe400048070ff */
[----:B------:R-:W-:Y:S01]  /*2050*/  F2FP.SATFINITE.E4M3.F32.PACK_AB_MERGE_C R100, R101, R100, RZ ;  /* 0x000000646564723e */ /* 0x000fe200048070ff */
[----:B------:R-:W-:Y:S01]  /*2060*/  STS.U16 [R3+UR8+0x408], R30 ;  /* 0x0004081e03007988 */ /* 0x000fe20008000408 */
[----:B------:R-:W-:Y:S02]  /*2070*/  F2FP.SATFINITE.E4M3.F32.PACK_AB_MERGE_C R102, R103, R102, RZ ;  /* 0x000000666766723e */ /* 0x000fe400048070ff */
[----:B------:R-:W-:Y:S01]  /*2080*/  ISETP.LT.U32.AND P0, PT, R7, 0x40, P0 ;  /* 0x000000400700780c */ /* 0x000fe20000701070 */
[----:B------:R-:W-:Y:S01]  /*2090*/  STS.U16 [R3+UR8+0x2000], R88 ;  /* 0x0020005803007988 */ /* 0x000fe20008000408 */
[----:B------:R-:W-:-:S02]  /*20a0*/  LOP3.LUT R5, R3, 0x10, RZ, 0x3c, !PT ;  /* 0x0000001003057812 */ /* 0x000fc400078e3cff */
[----:B------:R-:W-:Y:S01]  /*20b0*/  F2FP.SATFINITE.E4M3.F32.PACK_AB_MERGE_C R40, R41, R40, RZ ;  /* 0x000000282928723e */ /* 0x000fe200048070ff */
[----:B------:R-:W-:Y:S01]  /*20c0*/  STS.U16 [R3+UR8+0x2400], R90 ;  /* 0x0024005a03007988 */ /* 0x000fe20008000408 */
[----:B------:R-:W-:Y:S02]  /*20d0*/  F2FP.SATFINITE.E4M3.F32.PACK_AB_MERGE_C R42, R43, R42, RZ ;  /* 0x0000002a2b2a723e */ /* 0x000fe400048070ff */
[----:B------:R-:W-:Y:S01]  /*20e0*/  F2FP.SATFINITE.E4M3.F32.PACK_AB_MERGE_C R44, R45, R44, RZ ;  /* 0x0000002c2d2c723e */ /* 0x000fe200048070ff */
[----:B------:R-:W-:Y:S01]  /*20f0*/  STS.U16 [R3+UR8+0x2008], R92 ;  /* 0x0020085c03007988 */ /* 0x000fe20008000408 */
[----:B------:R-:W-:Y:S02]  /*2100*/  F2FP.SATFINITE.E4M3.F32.PACK_AB_MERGE_C R46, R47, R46, RZ ;  /* 0x0000002e2f2e723e */ /* 0x000fe400048070ff */
[----:B------:R-:W-:Y:S01]  /*2110*/  F2FP.SATFINITE.E4M3.F32.PACK_AB_MERGE_C R104, R105, R104, RZ ;  /* 0x000000686968723e */ /* 0x000fe200048070ff */
[----:B------:R-:W-:Y:S01]  /*2120*/  STS.U16 [R3+UR8+0x2408], R94 ;  /* 0x0024085e03007988 */ /* 0x000fe20008000408 */
[----:B------:R-:W-:Y:S01]  /*2130*/  F2FP.SATFINITE.E4M3.F32.PACK_AB_MERGE_C R106, R107, R106, RZ ;  /* 0x0000006a6b6a723e */ /* 0x000fe200048070ff */
[----:B------:R-:W-:Y:S01]  /*2140*/  VOTEU.ANY UP0, P0 ;  /* 0x00000000003f7886 */ /* 0x000fe20000000100 */
[----:B------:R-:W-:Y:S01]  /*2150*/  F2FP.SATFINITE.E4M3.F32.PACK_AB_MERGE_C R108, R109, R108, RZ ;  /* 0x0000006c6d6c723e */ /* 0x000fe200048070ff */
[----:B------:R-:W-:Y:S01]  /*2160*/  STS.U16 [R5+UR8], R32 ;  /* 0x0000002005007988 */ /* 0x000fe20008000408 */
[----:B------:R-:W-:Y:S01]  /*2170*/  F2FP.SATFINITE.E4M3.F32.PACK_AB_MERGE_C R110, R111, R110, RZ ;  /* 0x0000006e6f6e723e */ /* 0x000fe200048070ff */
[----:B------:R-:W-:Y:S01]  /*2180*/  VOTEU.ANY UP1, P0 ;  /* 0x00000000003f7886 */ /* 0x000fe20000020100 */
[----:B------:R-:W-:Y:S01]  /*2190*/  LOP3.LUT R7, R3, 0x20, RZ, 0x3c, !PT ;  /* 0x0000002003077812 */ /* 0x000fe200078e3cff */
[----:B------:R-:W-:Y:S01]  /*21a0*/  STS.U16 [R5+UR8+0x400], R34 ;  /* 0x0004002205007988 */ /* 0x000fe20008000408 */
[----:B------:R-:W-:Y:S01]  /*21b0*/  F2FP.SATFINITE.E4M3.F32.PACK_AB_MERGE_C R48, R49, R48, RZ ;  /* 0x000000303130723e */ /* 0x000fe200048070ff */
[----:B--2---:R-:W-:Y:S01]  /*21c0*/  @UP0 UMOV UR5, UR25 ;  /* 0x0000001900050c82 */ /* 0x004fe20008000000 */
        /* <DEDUP_REMOVED lines=11> */
[----:B------:R-:W-:-:S02]  /*2280*/  LOP3.LUT R9, R3, 0x30, RZ, 0x3c, !PT ;  /* 0x0000003003097812 */ /* 0x000fc400078e3cff */
[----:B------:R-:W-:Y:S01]  /*2290*/  F2FP.SATFINITE.E4M3.F32.PACK_AB_MERGE_C R56, R57, R56, RZ ;  /* 0x000000383938723e */ /* 0x000fe200048070ff */
[----:B------:R-:W-:Y:S01]  /*22a0*/  STS.U16 [R5+UR8+0x2008], R100 ;  /* 0x0020086405007988 */ /* 0x000fe20008000408 */
[----:B------:R-:W-:Y:S02]  /*22b0*/  F2FP.SATFINITE.E4M3.F32.PACK_AB_MERGE_C R58, R59, R58, RZ ;  /* 0x0000003a3b3a723e */ /* 0x000fe400048070ff */
[----:B------:R-:W-:Y:S01]  /*22c0*/  F2FP.SATFINITE.E4M3.F32.PACK_AB_MERGE_C R60, R61, R60, RZ ;  /* 0x0000003c3d3c723e */ /* 0x000fe200048070ff */
[----:B------:R1:W-:Y:S01]  /*22d0*/  STS.U16 [R5+UR8+0x2408], R102 ;  /* 0x0024086605007988 */ /* 0x0003e20008000408 */
[----:B------:R-:W-:Y:S02]  /*22e0*/  F2FP.SATFINITE.E4M3.F32.PACK_AB_MERGE_C R62, R63, R62, RZ ;  /* 0x0000003e3f3e723e */ /* 0x000fe400048070ff */
[----:B------:R-:W-:Y:S01]  /*22f0*/  F2FP.SATFINITE.E4M3.F32.PACK_AB_MERGE_C R120, R121, R120, RZ ;  /* 0x000000787978723e */ /* 0x000fe200048070ff */
[----:B------:R-:W-:Y:S01]  /*2300*/  STS.U16 [R7+UR8], R40 ;  /* 0x0000002807007988 */ /* 0x000fe20008000408 */
[----:B------:R-:W-:-:S02]  /*2310*/  F2FP.SATFINITE.E4M3.F32.PACK_AB_MERGE_C R122, R123, R122, RZ ;  /* 0x0000007a7b7a723e */ /* 0x000fc400048070ff */
[----:B------:R-:W-:Y:S01]  /*2320*/  F2FP.SATFINITE.E4M3.F32.PACK_AB_MERGE_C R124, R125, R124, RZ ;  /* 0x0000007c7d7c723e */ /* 0x000fe200048070ff */
[----:B------:R-:W-:Y:S01]  /*2330*/  STS.U16 [R7+UR8+0x400], R42 ;  /* 0x0004002a07007988 */ /* 0x000fe20008000408 */
[----:B------:R-:W-:Y:S02]  /*2340*/  F2FP.SATFINITE.E4M3.F32.PACK_AB_MERGE_C R126, R127, R126, RZ ;  /* 0x0000007e7f7e723e */ /* 0x000fe400048070ff */
[----:B-1----:R-:W-:Y:S01]  /*2350*/  LOP3.LUT R5, R3, 0x40, RZ, 0x3c, !PT ;  /* 0x0000004003057812 */ /* 0x002fe200078e3cff */
[----:B------:R-:W-:Y:S01]  /*2360*/  STS.U16 [R7+UR8+0x8], R44 ;  /* 0x0000082c07007988 */ /* 0x000fe20008000408 */
        /* <DEDUP_REMOVED lines=12> */
[----:B------:R-:W-:-:S02]  /*2430*/  F2FP.SATFINITE.E4M3.F32.PACK_AB_MERGE_C R72, R73, R72, RZ ;  /* 0x000000484948723e */ /* 0x000fc400048070ff */
[----:B------:R-:W-:Y:S01]  /*2440*/  F2FP.SATFINITE.E4M3.F32.PACK_AB_MERGE_C R74, R75, R74, RZ ;  /* 0x0000004a4b4a723e */ /* 0x000fe200048070ff */
[----:B------:R1:W-:Y:S01]  /*2450*/  STS.U16 [R7+UR8+0x2408], R110 ;  /* 0x0024086e07007988 */ /* 0x0003e20008000408 */
[----:B------:R-:W-:Y:S02]  /*2460*/  F2FP.SATFINITE.E4M3.F32.PACK_AB_MERGE_C R76, R77, R76, RZ ;  /* 0x0000004c4d4c723e */ /* 0x000fe400048070ff */
[----:B------:R-:W-:Y:S01]  /*2470*/  F2FP.SATFINITE.E4M3.F32.PACK_AB_MERGE_C R78, R79, R78, RZ ;  /* 0x0000004e4f4e723e */ /* 0x000fe200048070ff */
[----:B------:R-:W-:Y:S01]  /*2480*/  STS.U16 [R9+UR8], R48 ;  /* 0x0000003009007988 */ /* 0x000fe20008000408 */
[----:B------:R-:W-:Y:S02]  /*2490*/  F2FP.SATFINITE.E4M3.F32.PACK_AB_MERGE_C R136, R137, R136, RZ ;  /* 0x000000888988723e */ /* 0x000fe400048070ff */
[----:B------:R-:W-:Y:S01]  /*24a0*/  F2FP.SATFINITE.E4M3.F32.PACK_AB_MERGE_C R138, R139, R138, RZ ;  /* 0x0000008a8b8a723e */ /* 0x000fe200048070ff */
[----:B------:R-:W-:Y:S01]  /*24b0*/  STS.U16 [R9+UR8+0x400], R50 ;  /* 0x0004003209007988 */ /* 0x000fe20008000408 */
[----:B------:R-:W-:-:S02]  /*24c0*/  F2FP.SATFINITE.E4M3.F32.PACK_AB_MERGE_C R140, R141, R140, RZ ;  /* 0x0000008c8d8c723e */ /* 0x000fc400048070ff */
[----:B-1----:R-:W-:Y:S01]  /*24d0*/  LOP3.LUT R7, R3, 0x50, RZ, 0x3c, !PT ;  /* 0x0000005003077812 */ /* 0x002fe200078e3cff */
        /* <DEDUP_REMOVED lines=14> */
[----:B------:R-:W-:Y:S01]  /*25c0*/  SHF.R.U32.HI R0, RZ, 0x5, R0 ;  /* 0x00000005ff007819 */ /* 0x000fe20000011600 */
[----:B------:R1:W-:Y:S03]  /*25d0*/  STS.U16 [R9+UR8+0x2408], R118 ;  /* 0x0024087609007988 */ /* 0x0003e60008000408 */
[----:B------:R-:W-:Y:S01]  /*25e0*/  R2UR UR4, R0 ;  /* 0x00000000000472ca */ /* 0x000fe200000e0000 */
[----:B------:R-:W-:Y:S04]  /*25f0*/  STS.U16 [R5+UR8], R56 ;  /* 0x0000003805007988 */ /* 0x000fe80008000408 */
[----:B------:R-:W-:Y:S01]  /*2600*/  STS.U16 [R5+UR8+0x400], R58 ;  /* 0x0004003a05007988 */ /* 0x000fe20008000408 */
[----:B-1----:R-:W-:-:S02]  /*2610*/  LOP3.LUT R9, R3, 0x60, RZ, 0x3c, !PT ;  /* 0x0000006003097812 */ /* 0x002fc400078e3cff */
[----:B------:R-:W-:Y:S01]  /*2620*/  LOP3.LUT R3, R3, 0x70, RZ, 0x3c, !PT ;  /* 0x0000007003037812 */ /* 0x000fe200078e3cff */
[----:B------:R-:W-:Y:S04]  /*2630*/  STS.U16 [R5+UR8+0x8], R60 ;  /* 0x0000083c05007988 */ /* 0x000fe80008000408 */
[----:B------:R-:W-:Y:S01]  /*2640*/  ULOP3.LUT UR4, UR4, 0x1, URZ, 0xc0, !UPT ;  /* 0x0000000104047892 */ /* 0x000fe2000f8ec03f */
[----:B------:R-:W-:Y:S03]  /*2650*/  STS.U16 [R5+UR8+0x408], R62 ;  /* 0x0004083e05007988 */ /* 0x000fe60008000408 */
[----:B------:R-:W-:Y:S01]  /*2660*/  ULEA UR13, UR4, UR11, 0x7 ;  /* 0x0000000b040d7291 */ /* 0x000fe2000f8e383f */
[----:B------:R-:W-:Y:S01]  /*2670*/  STS.U16 [R5+UR8+0x2000], R120 ;  /* 0x0020007805007988 */ /* 0x000fe20008000408 */
[----:B------:R-:W-:-:S03]  /*2680*/  ULEA UR12, UR4, UR8, 0xd ;  /* 0x00000008040c7291 */ /* 0x000fc6000f8e683f */
[----:B------:R-:W-:Y:S01]  /*2690*/  STS.U16 [R5+UR8+0x2400], R122 ;  /* 0x0024007a05007988 */ /* 0x000fe20008000408 */
[----:B------:R-:W-:-:S03]  /*26a0*/  @UP0 UMOV UR4, UR24 ;  /* 0x0000001800040c82 */ /* 0x000fc60008000000 */
[----:B------:R-:W-:Y:S04]  /*26b0*/  STS.U16 [R5+UR8+0x2008], R124 ;  /* 0x0020087c05007988 */ /* 0x000fe80008000408 */
[----:B------:R-:W-:Y:S04]  /*26c0*/  STS.U16 [R5+UR8+0x2408], R126 ;  /* 0x0024087e05007988 */ /* 0x000fe80008000408 */
[----:B------:R-:W-:Y:S04]  /*26d0*/  STS.U16 [R7+UR8], R64 ;  /* 0x0000004007007988 */ /* 0x000fe80008000408 */
[----:B------:R-:W-:Y:S04]  /*26e0*/  STS.U16 [R7+UR8+0x400], R66 ;  /* 0x0004004207007988 */ /* 0x000fe80008000408 */
[----:B------:R-:W-:Y:S04]  /*26f0*/  STS.U16 [R7+UR8+0x8], R68 ;  /* 0x0000084407007988 */ /* 0x000fe80008000408 */
[----:B------:R-:W-:Y:S04]  /*2700*/  STS.U16 [R7+UR8+0x408], R70 ;  /* 0x0004084607007988 */ /* 0x000fe80008000408 */
[----:B------:R-:W-:Y:S04]  /*2710*/  STS.U16 [R7+UR8+0x2000], R128 ;  /* 0x0020008007007988 */ /* 0x000fe80008000408 */
[----:B------:R-:W-:Y:S04]  /*2720*/  STS.U16 [R7+UR8+0x2400], R130 ;  /* 0x0024008207007988 */ /* 0x000fe80008000408 */
        /* <DEDUP_REMOVED lines=17> */
[----:B------:R-:W-:Y:S01]  /*2840*/  STS.U16 [R3+UR8+0x2408], R150 ;  /* 0x0024089603007988 */ /* 0x000fe20008000408 */
[----:B------:R1:W-:Y:S06]  /*2850*/  MEMBAR.ALL.CTA ;  /* 0x0000000000007992 */ /* 0x0003ec0000008000 */
[----:B-1----:R-:W1:Y:S02]  /*2860*/  FENCE.VIEW.ASYNC.S ;  /* 0x00000000000073c6 */ /* 0x002e640000000000 */
[----:B-1----:R-:W-:Y:S06]  /*2870*/  BAR.SYNC.DEFER_BLOCKING 0x0 ;  /* 0x0000000000007b1d */ /* 0x002fec0000010000 */
[----:B------:R1:W-:Y:S01]  /*2880*/  @UP1 UTMASTG.2D [UR12], [UR4] ;  /* 0x0000000c040013b5 */ /* 0x0003e20008008000 */
[----:B------:R0:W-:Y:S01]  /*2890*/  UTMACMDFLUSH ;  /* 0x00000000000079b7 */ /* 0x0001e20000000000 */
[----:B------:R-:W-:-:S04]  /*28a0*/  DEPBAR.LE SB0, 0x0 ;  /* 0x000080000000791a */ /* 0x000fc80000000000 */
[----:B------:R-:W-:Y:S06]  /*28b0*/  BAR.SYNC.DEFER_BLOCKING 0x0 ;  /* 0x0000000000007b1d */ /* 0x000fec0000010000 */
[----:B-1----:R-:W-:Y:S05]  /*28c0*/  EXIT ;  /* 0x000000000000794d */ /* 0x002fea0003800000 */
.L_x_49:
[----:B------:R-:W1:Y:S02]  /*28d0*/  SYNCS.PHASECHK.TRANS64.TRYWAIT P0, [UR8+0xa000], R2 ;  /* 0x00a00002ff0075a7 */ /* 0x000e640008000148 */
[----:B-1----:R-:W-:Y:S05]  /*28e0*/  @!P0 BRA `(.L_x_49) ;  /* 0xfffffffc00f88947 */ /* 0x002fea000383ffff */
[----:B------:R-:W-:Y:S05]  /*28f0*/  BRA `(.L_x_51) ;  /* 0xfffffff400247947 */ /* 0x000fea000383ffff */
.L_x_52:
[----:B------:R-:W-:-:S00]  /*2900*/  BRA `(.L_x_52) ;  /* 0xfffffffc00fc7947 */ /* 0x000fc0000383ffff */
[----:B------:R-:W-:-:S00]  /*2910*/  NOP ;  /* 0x0000000000007918 */ /* 0x000fc00000000000 */
        /* <DEDUP_REMOVED lines=14> */
.L_x_53:


//--------------------- .nv.shared.gluon_wgmma    --------------------------
	.section	.nv.shared.gluon_wgmma,"aw",@nobits
	.sectionflags	@""
	.align	16
	.zero		1024


//--------------------- .nv.shared.reserved.0     --------------------------
	.section	.nv.shared.reserved.0,"aw",@nobits
	.weak		__nv_reservedSMEM_offset_0_alias
	.size		__nv_reservedSMEM_offset_0_alias, 0, 0
	.other		__nv_reservedSMEM_offset_0_alias,@"STO_CUDA_RESERVED_SHARED STV_DEFAULT"
__nv_reservedSMEM_offset_0_alias:
	.zero		0


//--------------------- .nv.constant0.gluon_wgmma --------------------------
	.section	.nv.constant0.gluon_wgmma,"a",@progbits
	.sectionflags	@""
	.align	4
.nv.constant0.gluon_wgmma:
	.zero		608


//--------------------- SYMBOLS --------------------------

	.type		.nv.reservedSmem.offset0,@object
	.size		.nv.reservedSmem.offset0,0x4
